//
// Generated by NVIDIA NVVM Compiler
//
// Compiler Build ID: CL-36424714
// Cuda compilation tools, release 13.0, V13.0.88
// Based on NVVM 20.0.0
//

.version 9.0
.target sm_100
.address_size 64

	// .globl	_Z15findMaxInColumnPdii
.global .align 4 .u32 max_elem_idx;

.visible .entry _Z15findMaxInColumnPdii(
	.param .u64 .ptr .align 1 _Z15findMaxInColumnPdii_param_0,
	.param .u32 _Z15findMaxInColumnPdii_param_1,
	.param .u32 _Z15findMaxInColumnPdii_param_2
)
{
	.reg .pred 	%p<39>;
	.reg .b32 	%r<122>;
	.reg .b64 	%rd<41>;
	.reg .b64 	%fd<100>;

	ld.param.u64 	%rd2, [_Z15findMaxInColumnPdii_param_0];
	ld.param.u32 	%r42, [_Z15findMaxInColumnPdii_param_1];
	ld.param.u32 	%r43, [_Z15findMaxInColumnPdii_param_2];
	cvta.to.global.u64 	%rd1, %rd2;
	add.s32 	%r112, %r43, 1;
	setp.ge.s32 	%p1, %r112, %r42;
	mov.u32 	%r121, %r43;
	@%p1 bra 	$L__BB0_14;
	mad.lo.s32 	%r45, %r43, %r42, %r43;
	mul.wide.s32 	%rd3, %r45, 8;
	add.s64 	%rd4, %rd1, %rd3;
	ld.global.f64 	%fd11, [%rd4];
	abs.f64 	%fd97, %fd11;
	not.b32 	%r46, %r43;
	add.s32 	%r2, %r42, %r46;
	sub.s32 	%r47, %r42, %r43;
	add.s32 	%r48, %r47, -2;
	and.b32  	%r3, %r2, 15;
	setp.lt.u32 	%p2, %r48, 15;
	mov.u32 	%r121, %r43;
	@%p2 bra 	$L__BB0_5;
	and.b32  	%r49, %r2, -16;
	neg.s32 	%r105, %r49;
	mad.lo.s32 	%r104, %r42, %r112, %r43;
	shl.b32 	%r6, %r42, 4;
	mul.wide.s32 	%rd7, %r42, 8;
	mov.u32 	%r106, %r43;
	mov.u32 	%r121, %r43;
$L__BB0_3:
	.pragma "nounroll";
	add.s32 	%r50, %r106, 1;
	mul.wide.s32 	%rd5, %r104, 8;
	add.s64 	%rd6, %rd1, %rd5;
	ld.global.f64 	%fd12, [%rd6];
	abs.f64 	%fd13, %fd12;
	setp.gt.f64 	%p3, %fd13, %fd97;
	selp.b32 	%r51, %r50, %r121, %p3;
	selp.f64 	%fd14, %fd13, %fd97, %p3;
	add.s64 	%rd8, %rd6, %rd7;
	ld.global.f64 	%fd15, [%rd8];
	abs.f64 	%fd16, %fd15;
	setp.gt.f64 	%p4, %fd16, %fd14;
	add.s32 	%r52, %r106, 2;
	selp.b32 	%r53, %r52, %r51, %p4;
	selp.f64 	%fd17, %fd16, %fd14, %p4;
	add.s64 	%rd9, %rd8, %rd7;
	ld.global.f64 	%fd18, [%rd9];
	abs.f64 	%fd19, %fd18;
	setp.gt.f64 	%p5, %fd19, %fd17;
	add.s32 	%r54, %r106, 3;
	selp.b32 	%r55, %r54, %r53, %p5;
	selp.f64 	%fd20, %fd19, %fd17, %p5;
	add.s64 	%rd10, %rd9, %rd7;
	ld.global.f64 	%fd21, [%rd10];
	abs.f64 	%fd22, %fd21;
	setp.gt.f64 	%p6, %fd22, %fd20;
	add.s32 	%r56, %r106, 4;
	selp.b32 	%r57, %r56, %r55, %p6;
	selp.f64 	%fd23, %fd22, %fd20, %p6;
	add.s64 	%rd11, %rd10, %rd7;
	ld.global.f64 	%fd24, [%rd11];
	abs.f64 	%fd25, %fd24;
	setp.gt.f64 	%p7, %fd25, %fd23;
	add.s32 	%r58, %r106, 5;
	selp.b32 	%r59, %r58, %r57, %p7;
	selp.f64 	%fd26, %fd25, %fd23, %p7;
	add.s64 	%rd12, %rd11, %rd7;
	ld.global.f64 	%fd27, [%rd12];
	abs.f64 	%fd28, %fd27;
	setp.gt.f64 	%p8, %fd28, %fd26;
	add.s32 	%r60, %r106, 6;
	selp.b32 	%r61, %r60, %r59, %p8;
	selp.f64 	%fd29, %fd28, %fd26, %p8;
	add.s64 	%rd13, %rd12, %rd7;
	ld.global.f64 	%fd30, [%rd13];
	abs.f64 	%fd31, %fd30;
	setp.gt.f64 	%p9, %fd31, %fd29;
	add.s32 	%r62, %r106, 7;
	selp.b32 	%r63, %r62, %r61, %p9;
	selp.f64 	%fd32, %fd31, %fd29, %p9;
	add.s64 	%rd14, %rd13, %rd7;
	ld.global.f64 	%fd33, [%rd14];
	abs.f64 	%fd34, %fd33;
	setp.gt.f64 	%p10, %fd34, %fd32;
	add.s32 	%r64, %r106, 8;
	selp.b32 	%r65, %r64, %r63, %p10;
	selp.f64 	%fd35, %fd34, %fd32, %p10;
	add.s64 	%rd15, %rd14, %rd7;
	ld.global.f64 	%fd36, [%rd15];
	abs.f64 	%fd37, %fd36;
	setp.gt.f64 	%p11, %fd37, %fd35;
	add.s32 	%r66, %r106, 9;
	selp.b32 	%r67, %r66, %r65, %p11;
	selp.f64 	%fd38, %fd37, %fd35, %p11;
	add.s64 	%rd16, %rd15, %rd7;
	ld.global.f64 	%fd39, [%rd16];
	abs.f64 	%fd40, %fd39;
	setp.gt.f64 	%p12, %fd40, %fd38;
	add.s32 	%r68, %r106, 10;
	selp.b32 	%r69, %r68, %r67, %p12;
	selp.f64 	%fd41, %fd40, %fd38, %p12;
	add.s64 	%rd17, %rd16, %rd7;
	ld.global.f64 	%fd42, [%rd17];
	abs.f64 	%fd43, %fd42;
	setp.gt.f64 	%p13, %fd43, %fd41;
	add.s32 	%r70, %r106, 11;
	selp.b32 	%r71, %r70, %r69, %p13;
	selp.f64 	%fd44, %fd43, %fd41, %p13;
	add.s64 	%rd18, %rd17, %rd7;
	ld.global.f64 	%fd45, [%rd18];
	abs.f64 	%fd46, %fd45;
	setp.gt.f64 	%p14, %fd46, %fd44;
	add.s32 	%r72, %r106, 12;
	selp.b32 	%r73, %r72, %r71, %p14;
	selp.f64 	%fd47, %fd46, %fd44, %p14;
	add.s64 	%rd19, %rd18, %rd7;
	ld.global.f64 	%fd48, [%rd19];
	abs.f64 	%fd49, %fd48;
	setp.gt.f64 	%p15, %fd49, %fd47;
	add.s32 	%r74, %r106, 13;
	selp.b32 	%r75, %r74, %r73, %p15;
	selp.f64 	%fd50, %fd49, %fd47, %p15;
	add.s64 	%rd20, %rd19, %rd7;
	ld.global.f64 	%fd51, [%rd20];
	abs.f64 	%fd52, %fd51;
	setp.gt.f64 	%p16, %fd52, %fd50;
	add.s32 	%r76, %r106, 14;
	selp.b32 	%r77, %r76, %r75, %p16;
	selp.f64 	%fd53, %fd52, %fd50, %p16;
	add.s64 	%rd21, %rd20, %rd7;
	ld.global.f64 	%fd54, [%rd21];
	abs.f64 	%fd55, %fd54;
	setp.gt.f64 	%p17, %fd55, %fd53;
	add.s32 	%r78, %r106, 15;
	selp.b32 	%r79, %r78, %r77, %p17;
	selp.f64 	%fd56, %fd55, %fd53, %p17;
	add.s64 	%rd22, %rd21, %rd7;
	ld.global.f64 	%fd57, [%rd22];
	abs.f64 	%fd58, %fd57;
	setp.gt.f64 	%p18, %fd58, %fd56;
	add.s32 	%r106, %r106, 16;
	selp.b32 	%r121, %r106, %r79, %p18;
	selp.f64 	%fd97, %fd58, %fd56, %p18;
	add.s32 	%r105, %r105, 16;
	add.s32 	%r104, %r104, %r6;
	setp.ne.s32 	%p19, %r105, 0;
	@%p19 bra 	$L__BB0_3;
	add.s32 	%r112, %r106, 1;
$L__BB0_5:
	setp.eq.s32 	%p20, %r3, 0;
	@%p20 bra 	$L__BB0_14;
	and.b32  	%r19, %r2, 7;
	setp.lt.u32 	%p21, %r3, 8;
	@%p21 bra 	$L__BB0_8;
	mad.lo.s32 	%r81, %r112, %r42, %r43;
	mul.wide.s32 	%rd23, %r81, 8;
	add.s64 	%rd24, %rd1, %rd23;
	ld.global.f64 	%fd59, [%rd24];
	abs.f64 	%fd60, %fd59;
	setp.gt.f64 	%p22, %fd60, %fd97;
	selp.b32 	%r82, %r112, %r121, %p22;
	selp.f64 	%fd61, %fd60, %fd97, %p22;
	add.s32 	%r83, %r112, 1;
	mul.wide.s32 	%rd25, %r42, 8;
	add.s64 	%rd26, %rd24, %rd25;
	ld.global.f64 	%fd62, [%rd26];
	abs.f64 	%fd63, %fd62;
	setp.gt.f64 	%p23, %fd63, %fd61;
	selp.b32 	%r84, %r83, %r82, %p23;
	selp.f64 	%fd64, %fd63, %fd61, %p23;
	add.s32 	%r85, %r112, 2;
	add.s64 	%rd27, %rd26, %rd25;
	ld.global.f64 	%fd65, [%rd27];
	abs.f64 	%fd66, %fd65;
	setp.gt.f64 	%p24, %fd66, %fd64;
	selp.b32 	%r86, %r85, %r84, %p24;
	selp.f64 	%fd67, %fd66, %fd64, %p24;
	add.s32 	%r87, %r112, 3;
	add.s64 	%rd28, %rd27, %rd25;
	ld.global.f64 	%fd68, [%rd28];
	abs.f64 	%fd69, %fd68;
	setp.gt.f64 	%p25, %fd69, %fd67;
	selp.b32 	%r88, %r87, %r86, %p25;
	selp.f64 	%fd70, %fd69, %fd67, %p25;
	add.s32 	%r89, %r112, 4;
	add.s64 	%rd29, %rd28, %rd25;
	ld.global.f64 	%fd71, [%rd29];
	abs.f64 	%fd72, %fd71;
	setp.gt.f64 	%p26, %fd72, %fd70;
	selp.b32 	%r90, %r89, %r88, %p26;
	selp.f64 	%fd73, %fd72, %fd70, %p26;
	add.s32 	%r91, %r112, 5;
	add.s64 	%rd30, %rd29, %rd25;
	ld.global.f64 	%fd74, [%rd30];
	abs.f64 	%fd75, %fd74;
	setp.gt.f64 	%p27, %fd75, %fd73;
	selp.b32 	%r92, %r91, %r90, %p27;
	selp.f64 	%fd76, %fd75, %fd73, %p27;
	add.s32 	%r93, %r112, 6;
	add.s64 	%rd31, %rd30, %rd25;
	ld.global.f64 	%fd77, [%rd31];
	abs.f64 	%fd78, %fd77;
	setp.gt.f64 	%p28, %fd78, %fd76;
	selp.b32 	%r94, %r93, %r92, %p28;
	selp.f64 	%fd79, %fd78, %fd76, %p28;
	add.s32 	%r95, %r112, 7;
	add.s64 	%rd32, %rd31, %rd25;
	ld.global.f64 	%fd80, [%rd32];
	abs.f64 	%fd81, %fd80;
	setp.gt.f64 	%p29, %fd81, %fd79;
	selp.b32 	%r121, %r95, %r94, %p29;
	selp.f64 	%fd97, %fd81, %fd79, %p29;
	add.s32 	%r112, %r112, 8;
$L__BB0_8:
	setp.eq.s32 	%p30, %r19, 0;
	@%p30 bra 	$L__BB0_14;
	and.b32  	%r25, %r2, 3;
	setp.lt.u32 	%p31, %r19, 4;
	@%p31 bra 	$L__BB0_11;
	mad.lo.s32 	%r97, %r112, %r42, %r43;
	mul.wide.s32 	%rd33, %r97, 8;
	add.s64 	%rd34, %rd1, %rd33;
	ld.global.f64 	%fd82, [%rd34];
	abs.f64 	%fd83, %fd82;
	setp.gt.f64 	%p32, %fd83, %fd97;
	selp.b32 	%r98, %r112, %r121, %p32;
	selp.f64 	%fd84, %fd83, %fd97, %p32;
	add.s32 	%r99, %r112, 1;
	mul.wide.s32 	%rd35, %r42, 8;
	add.s64 	%rd36, %rd34, %rd35;
	ld.global.f64 	%fd85, [%rd36];
	abs.f64 	%fd86, %fd85;
	setp.gt.f64 	%p33, %fd86, %fd84;
	selp.b32 	%r100, %r99, %r98, %p33;
	selp.f64 	%fd87, %fd86, %fd84, %p33;
	add.s32 	%r101, %r112, 2;
	add.s64 	%rd37, %rd36, %rd35;
	ld.global.f64 	%fd88, [%rd37];
	abs.f64 	%fd89, %fd88;
	setp.gt.f64 	%p34, %fd89, %fd87;
	selp.b32 	%r102, %r101, %r100, %p34;
	selp.f64 	%fd90, %fd89, %fd87, %p34;
	add.s32 	%r103, %r112, 3;
	add.s64 	%rd38, %rd37, %rd35;
	ld.global.f64 	%fd91, [%rd38];
	abs.f64 	%fd92, %fd91;
	setp.gt.f64 	%p35, %fd92, %fd90;
	selp.b32 	%r121, %r103, %r102, %p35;
	selp.f64 	%fd97, %fd92, %fd90, %p35;
	add.s32 	%r112, %r112, 4;
$L__BB0_11:
	setp.eq.s32 	%p36, %r25, 0;
	@%p36 bra 	$L__BB0_14;
	mad.lo.s32 	%r118, %r112, %r42, %r43;
	neg.s32 	%r117, %r25;
$L__BB0_13:
	.pragma "nounroll";
	mul.wide.s32 	%rd39, %r118, 8;
	add.s64 	%rd40, %rd1, %rd39;
	ld.global.f64 	%fd93, [%rd40];
	abs.f64 	%fd94, %fd93;
	setp.gt.f64 	%p37, %fd94, %fd97;
	selp.b32 	%r121, %r112, %r121, %p37;
	selp.f64 	%fd97, %fd94, %fd97, %p37;
	add.s32 	%r112, %r112, 1;
	add.s32 	%r118, %r118, %r42;
	add.s32 	%r117, %r117, 1;
	setp.ne.s32 	%p38, %r117, 0;
	@%p38 bra 	$L__BB0_13;
$L__BB0_14:
	st.global.u32 	[max_elem_idx], %r121;
	ret;

}
	// .globl	_Z8swapRowsPdS_ii
.visible .entry _Z8swapRowsPdS_ii(
	.param .u64 .ptr .align 1 _Z8swapRowsPdS_ii_param_0,
	.param .u64 .ptr .align 1 _Z8swapRowsPdS_ii_param_1,
	.param .u32 _Z8swapRowsPdS_ii_param_2,
	.param .u32 _Z8swapRowsPdS_ii_param_3
)
{
	.reg .pred 	%p<8>;
	.reg .b32 	%r<45>;
	.reg .b64 	%rd<30>;
	.reg .b64 	%fd<21>;

	ld.param.u64 	%rd3, [_Z8swapRowsPdS_ii_param_0];
	ld.param.u64 	%rd4, [_Z8swapRowsPdS_ii_param_1];
	ld.param.u32 	%r21, [_Z8swapRowsPdS_ii_param_2];
	ld.param.u32 	%r22, [_Z8swapRowsPdS_ii_param_3];
	cvta.to.global.u64 	%rd1, %rd4;
	cvta.to.global.u64 	%rd2, %rd3;
	ld.global.u32 	%r1, [max_elem_idx];
	setp.eq.s32 	%p1, %r22, %r1;
	@%p1 bra 	$L__BB1_8;
	mov.u32 	%r23, %ctaid.x;
	mov.u32 	%r24, %ntid.x;
	mov.u32 	%r25, %tid.x;
	mad.lo.s32 	%r43, %r23, %r24, %r25;
	mov.u32 	%r26, %nctaid.x;
	mul.lo.s32 	%r3, %r26, %r24;
	setp.ge.s32 	%p2, %r43, %r21;
	@%p2 bra 	$L__BB1_8;
	mul.lo.s32 	%r4, %r22, %r21;
	mul.lo.s32 	%r5, %r1, %r21;
	add.s32 	%r27, %r43, %r3;
	max.s32 	%r28, %r21, %r27;
	setp.lt.s32 	%p3, %r27, %r21;
	selp.u32 	%r29, 1, 0, %p3;
	add.s32 	%r30, %r27, %r29;
	sub.s32 	%r31, %r28, %r30;
	div.u32 	%r32, %r31, %r3;
	add.s32 	%r6, %r32, %r29;
	and.b32  	%r33, %r6, 3;
	setp.eq.s32 	%p4, %r33, 3;
	@%p4 bra 	$L__BB1_5;
	add.s32 	%r41, %r43, %r5;
	add.s32 	%r40, %r43, %r4;
	add.s32 	%r34, %r6, 1;
	and.b32  	%r35, %r34, 3;
	neg.s32 	%r39, %r35;
$L__BB1_4:
	.pragma "nounroll";
	mul.wide.s32 	%rd5, %r41, 8;
	add.s64 	%rd6, %rd1, %rd5;
	add.s64 	%rd7, %rd2, %rd5;
	mul.wide.s32 	%rd8, %r40, 8;
	add.s64 	%rd9, %rd1, %rd8;
	add.s64 	%rd10, %rd2, %rd8;
	ld.global.f64 	%fd1, [%rd10];
	ld.global.f64 	%fd2, [%rd7];
	st.global.f64 	[%rd10], %fd2;
	st.global.f64 	[%rd7], %fd1;
	ld.global.f64 	%fd3, [%rd9];
	ld.global.f64 	%fd4, [%rd6];
	st.global.f64 	[%rd9], %fd4;
	st.global.f64 	[%rd6], %fd3;
	add.s32 	%r43, %r43, %r3;
	add.s32 	%r41, %r41, %r3;
	add.s32 	%r40, %r40, %r3;
	add.s32 	%r39, %r39, 1;
	setp.ne.s32 	%p5, %r39, 0;
	@%p5 bra 	$L__BB1_4;
$L__BB1_5:
	setp.lt.u32 	%p6, %r6, 3;
	@%p6 bra 	$L__BB1_8;
	mul.wide.s32 	%rd17, %r3, 8;
	shl.b32 	%r38, %r3, 2;
$L__BB1_7:
	add.s32 	%r36, %r43, %r4;
	mul.wide.s32 	%rd11, %r36, 8;
	add.s64 	%rd12, %rd2, %rd11;
	ld.global.f64 	%fd5, [%rd12];
	add.s32 	%r37, %r5, %r43;
	mul.wide.s32 	%rd13, %r37, 8;
	add.s64 	%rd14, %rd2, %rd13;
	ld.global.f64 	%fd6, [%rd14];
	st.global.f64 	[%rd12], %fd6;
	st.global.f64 	[%rd14], %fd5;
	add.s64 	%rd15, %rd1, %rd11;
	ld.global.f64 	%fd7, [%rd15];
	add.s64 	%rd16, %rd1, %rd13;
	ld.global.f64 	%fd8, [%rd16];
	st.global.f64 	[%rd15], %fd8;
	st.global.f64 	[%rd16], %fd7;
	add.s64 	%rd18, %rd12, %rd17;
	ld.global.f64 	%fd9, [%rd18];
	add.s64 	%rd19, %rd14, %rd17;
	ld.global.f64 	%fd10, [%rd19];
	st.global.f64 	[%rd18], %fd10;
	st.global.f64 	[%rd19], %fd9;
	add.s64 	%rd20, %rd15, %rd17;
	ld.global.f64 	%fd11, [%rd20];
	add.s64 	%rd21, %rd16, %rd17;
	ld.global.f64 	%fd12, [%rd21];
	st.global.f64 	[%rd20], %fd12;
	st.global.f64 	[%rd21], %fd11;
	add.s64 	%rd22, %rd18, %rd17;
	ld.global.f64 	%fd13, [%rd22];
	add.s64 	%rd23, %rd19, %rd17;
	ld.global.f64 	%fd14, [%rd23];
	st.global.f64 	[%rd22], %fd14;
	st.global.f64 	[%rd23], %fd13;
	add.s64 	%rd24, %rd20, %rd17;
	ld.global.f64 	%fd15, [%rd24];
	add.s64 	%rd25, %rd21, %rd17;
	ld.global.f64 	%fd16, [%rd25];
	st.global.f64 	[%rd24], %fd16;
	st.global.f64 	[%rd25], %fd15;
	add.s64 	%rd26, %rd22, %rd17;
	ld.global.f64 	%fd17, [%rd26];
	add.s64 	%rd27, %rd23, %rd17;
	ld.global.f64 	%fd18, [%rd27];
	st.global.f64 	[%rd26], %fd18;
	st.global.f64 	[%rd27], %fd17;
	add.s64 	%rd28, %rd24, %rd17;
	ld.global.f64 	%fd19, [%rd28];
	add.s64 	%rd29, %rd25, %rd17;
	ld.global.f64 	%fd20, [%rd29];
	st.global.f64 	[%rd28], %fd20;
	st.global.f64 	[%rd29], %fd19;
	add.s32 	%r43, %r38, %r43;
	setp.lt.s32 	%p7, %r43, %r21;
	@%p7 bra 	$L__BB1_7;
$L__BB1_8:
	ret;

}
	// .globl	_Z14subtract_belowPdS_ii
.visible .entry _Z14subtract_belowPdS_ii(
	.param .u64 .ptr .align 1 _Z14subtract_belowPdS_ii_param_0,
	.param .u64 .ptr .align 1 _Z14subtract_belowPdS_ii_param_1,
	.param .u32 _Z14subtract_belowPdS_ii_param_2,
	.param .u32 _Z14subtract_belowPdS_ii_param_3
)
{
	.reg .pred 	%p<17>;
	.reg .b32 	%r<75>;
	.reg .b64 	%rd<59>;
	.reg .b64 	%fd<60>;

	ld.param.u64 	%rd13, [_Z14subtract_belowPdS_ii_param_0];
	ld.param.u64 	%rd14, [_Z14subtract_belowPdS_ii_param_1];
	ld.param.u32 	%r30, [_Z14subtract_belowPdS_ii_param_2];
	ld.param.u32 	%r31, [_Z14subtract_belowPdS_ii_param_3];
	cvta.to.global.u64 	%rd1, %rd14;
	cvta.to.global.u64 	%rd2, %rd13;
	mov.u32 	%r32, %ctaid.x;
	mov.u32 	%r1, %ntid.x;
	mov.u32 	%r33, %tid.x;
	mad.lo.s32 	%r34, %r32, %r1, %r33;
	mov.u32 	%r35, %ctaid.y;
	mov.u32 	%r36, %ntid.y;
	mul.lo.s32 	%r2, %r35, %r36;
	mov.u32 	%r3, %tid.y;
	add.s32 	%r4, %r2, %r3;
	mov.u32 	%r37, %nctaid.y;
	mul.lo.s32 	%r5, %r37, %r36;
	add.s32 	%r6, %r31, 1;
	add.s32 	%r70, %r34, %r6;
	setp.ge.s32 	%p1, %r70, %r30;
	@%p1 bra 	$L__BB2_16;
	mul.lo.s32 	%r8, %r31, %r30;
	add.s32 	%r38, %r8, %r31;
	mul.wide.s32 	%rd15, %r38, 8;
	add.s64 	%rd3, %rd2, %rd15;
	add.s32 	%r9, %r6, %r4;
	add.s32 	%r39, %r3, %r31;
	add.s32 	%r40, %r5, %r2;
	add.s32 	%r41, %r39, %r40;
	add.s32 	%r42, %r41, 1;
	max.s32 	%r43, %r30, %r42;
	not.b32 	%r44, %r40;
	add.s32 	%r45, %r43, %r44;
	sub.s32 	%r46, %r45, %r39;
	setp.ne.s32 	%p2, %r46, 0;
	selp.u32 	%r47, 1, 0, %p2;
	selp.s32 	%r48, -1, 0, %p2;
	add.s32 	%r49, %r46, %r48;
	div.u32 	%r50, %r49, %r5;
	add.s32 	%r10, %r50, %r47;
	add.s32 	%r51, %r3, %r40;
	max.s32 	%r52, %r30, %r51;
	setp.lt.s32 	%p3, %r51, %r30;
	selp.u32 	%r53, 1, 0, %p3;
	add.s32 	%r54, %r51, %r53;
	sub.s32 	%r55, %r52, %r54;
	div.u32 	%r56, %r55, %r5;
	add.s32 	%r11, %r56, %r53;
	and.b32  	%r12, %r10, 3;
	cvt.s64.s32 	%rd16, %r8;
	cvt.u64.u32 	%rd17, %r4;
	cvt.s64.s32 	%rd18, %r31;
	add.s64 	%rd4, %rd18, %rd17;
	add.s64 	%rd19, %rd4, %rd16;
	shl.b64 	%rd20, %rd19, 3;
	add.s64 	%rd5, %rd2, %rd20;
	add.s32 	%r13, %r9, %r5;
	shl.b32 	%r14, %r5, 3;
	cvt.u64.u32 	%rd21, %r14;
	add.s64 	%rd6, %rd5, %rd21;
	add.s32 	%r15, %r13, %r5;
	add.s32 	%r57, %r4, %r8;
	mul.wide.s32 	%rd22, %r57, 8;
	add.s64 	%rd7, %rd1, %rd22;
	add.s32 	%r16, %r4, %r5;
	add.s64 	%rd8, %rd7, %rd21;
	add.s32 	%r17, %r16, %r5;
	mov.u32 	%r58, %nctaid.x;
	mul.lo.s32 	%r18, %r58, %r1;
$L__BB2_2:
	setp.ge.s32 	%p4, %r9, %r30;
	mul.lo.s32 	%r20, %r70, %r30;
	add.s32 	%r59, %r20, %r31;
	mul.wide.s32 	%rd23, %r59, 8;
	add.s64 	%rd24, %rd2, %rd23;
	ld.global.f64 	%fd2, [%rd24];
	ld.global.f64 	%fd3, [%rd3];
	div.rn.f64 	%fd1, %fd2, %fd3;
	@%p4 bra 	$L__BB2_8;
	setp.eq.s32 	%p5, %r12, 3;
	mov.u32 	%r71, %r9;
	@%p5 bra 	$L__BB2_7;
	setp.eq.s32 	%p6, %r12, 0;
	ld.global.f64 	%fd4, [%rd5+8];
	mul.f64 	%fd5, %fd1, %fd4;
	cvt.s64.s32 	%rd25, %r20;
	add.s64 	%rd26, %rd4, %rd25;
	shl.b64 	%rd27, %rd26, 3;
	add.s64 	%rd9, %rd2, %rd27;
	ld.global.f64 	%fd6, [%rd9+8];
	sub.f64 	%fd7, %fd6, %fd5;
	st.global.f64 	[%rd9+8], %fd7;
	mov.u32 	%r71, %r13;
	@%p6 bra 	$L__BB2_7;
	setp.eq.s32 	%p7, %r12, 1;
	cvt.u64.u32 	%rd28, %r14;
	ld.global.f64 	%fd8, [%rd6+8];
	mul.f64 	%fd9, %fd1, %fd8;
	add.s64 	%rd10, %rd9, %rd28;
	ld.global.f64 	%fd10, [%rd10+8];
	sub.f64 	%fd11, %fd10, %fd9;
	st.global.f64 	[%rd10+8], %fd11;
	mov.u32 	%r71, %r15;
	@%p7 bra 	$L__BB2_7;
	add.s32 	%r71, %r15, %r5;
	cvt.u64.u32 	%rd29, %r14;
	add.s64 	%rd30, %rd6, %rd29;
	ld.global.f64 	%fd12, [%rd30+8];
	mul.f64 	%fd13, %fd1, %fd12;
	add.s64 	%rd31, %rd10, %rd29;
	ld.global.f64 	%fd14, [%rd31+8];
	sub.f64 	%fd15, %fd14, %fd13;
	st.global.f64 	[%rd31+8], %fd15;
$L__BB2_7:
	setp.lt.u32 	%p8, %r10, 3;
	@%p8 bra 	$L__BB2_8;
	bra.uni 	$L__BB2_17;
$L__BB2_8:
	setp.ge.s32 	%p10, %r4, %r30;
	@%p10 bra 	$L__BB2_15;
	and.b32  	%r63, %r11, 3;
	setp.eq.s32 	%p11, %r63, 3;
	mov.u32 	%r72, %r4;
	@%p11 bra 	$L__BB2_13;
	and.b32  	%r64, %r11, 3;
	setp.eq.s32 	%p12, %r64, 0;
	ld.global.f64 	%fd32, [%rd7];
	mul.f64 	%fd33, %fd1, %fd32;
	add.s32 	%r65, %r4, %r20;
	mul.wide.s32 	%rd43, %r65, 8;
	add.s64 	%rd11, %rd1, %rd43;
	ld.global.f64 	%fd34, [%rd11];
	sub.f64 	%fd35, %fd34, %fd33;
	st.global.f64 	[%rd11], %fd35;
	mov.u32 	%r72, %r16;
	@%p12 bra 	$L__BB2_13;
	and.b32  	%r66, %r11, 3;
	setp.eq.s32 	%p13, %r66, 1;
	cvt.u64.u32 	%rd44, %r14;
	ld.global.f64 	%fd36, [%rd8];
	mul.f64 	%fd37, %fd1, %fd36;
	add.s64 	%rd12, %rd11, %rd44;
	ld.global.f64 	%fd38, [%rd12];
	sub.f64 	%fd39, %fd38, %fd37;
	st.global.f64 	[%rd12], %fd39;
	mov.u32 	%r72, %r17;
	@%p13 bra 	$L__BB2_13;
	add.s32 	%r72, %r17, %r5;
	cvt.u64.u32 	%rd45, %r14;
	add.s64 	%rd46, %rd8, %rd45;
	ld.global.f64 	%fd40, [%rd46];
	mul.f64 	%fd41, %fd1, %fd40;
	add.s64 	%rd47, %rd12, %rd45;
	ld.global.f64 	%fd42, [%rd47];
	sub.f64 	%fd43, %fd42, %fd41;
	st.global.f64 	[%rd47], %fd43;
$L__BB2_13:
	setp.lt.u32 	%p14, %r11, 3;
	@%p14 bra 	$L__BB2_15;
$L__BB2_14:
	cvt.u64.u32 	%rd48, %r14;
	add.s32 	%r67, %r72, %r8;
	mul.wide.s32 	%rd49, %r67, 8;
	add.s64 	%rd50, %rd1, %rd49;
	ld.global.f64 	%fd44, [%rd50];
	mul.f64 	%fd45, %fd1, %fd44;
	add.s32 	%r68, %r72, %r20;
	mul.wide.s32 	%rd51, %r68, 8;
	add.s64 	%rd52, %rd1, %rd51;
	ld.global.f64 	%fd46, [%rd52];
	sub.f64 	%fd47, %fd46, %fd45;
	st.global.f64 	[%rd52], %fd47;
	add.s64 	%rd53, %rd50, %rd48;
	ld.global.f64 	%fd48, [%rd53];
	mul.f64 	%fd49, %fd1, %fd48;
	add.s64 	%rd54, %rd52, %rd48;
	ld.global.f64 	%fd50, [%rd54];
	sub.f64 	%fd51, %fd50, %fd49;
	st.global.f64 	[%rd54], %fd51;
	add.s64 	%rd55, %rd53, %rd48;
	ld.global.f64 	%fd52, [%rd55];
	mul.f64 	%fd53, %fd1, %fd52;
	add.s64 	%rd56, %rd54, %rd48;
	ld.global.f64 	%fd54, [%rd56];
	sub.f64 	%fd55, %fd54, %fd53;
	st.global.f64 	[%rd56], %fd55;
	add.s64 	%rd57, %rd55, %rd48;
	ld.global.f64 	%fd56, [%rd57];
	mul.f64 	%fd57, %fd1, %fd56;
	add.s64 	%rd58, %rd56, %rd48;
	ld.global.f64 	%fd58, [%rd58];
	sub.f64 	%fd59, %fd58, %fd57;
	st.global.f64 	[%rd58], %fd59;
	shl.b32 	%r69, %r5, 2;
	add.s32 	%r72, %r69, %r72;
	setp.lt.s32 	%p15, %r72, %r30;
	@%p15 bra 	$L__BB2_14;
$L__BB2_15:
	add.s32 	%r70, %r70, %r18;
	setp.lt.s32 	%p16, %r70, %r30;
	@%p16 bra 	$L__BB2_2;
$L__BB2_16:
	ret;
$L__BB2_17:
	cvt.u64.u32 	%rd32, %r14;
	add.s32 	%r60, %r71, %r8;
	mul.wide.s32 	%rd33, %r60, 8;
	add.s64 	%rd34, %rd2, %rd33;
	ld.global.f64 	%fd16, [%rd34];
	mul.f64 	%fd17, %fd1, %fd16;
	add.s32 	%r61, %r71, %r20;
	mul.wide.s32 	%rd35, %r61, 8;
	add.s64 	%rd36, %rd2, %rd35;
	ld.global.f64 	%fd18, [%rd36];
	sub.f64 	%fd19, %fd18, %fd17;
	st.global.f64 	[%rd36], %fd19;
	add.s64 	%rd37, %rd34, %rd32;
	ld.global.f64 	%fd20, [%rd37];
	mul.f64 	%fd21, %fd1, %fd20;
	add.s64 	%rd38, %rd36, %rd32;
	ld.global.f64 	%fd22, [%rd38];
	sub.f64 	%fd23, %fd22, %fd21;
	st.global.f64 	[%rd38], %fd23;
	add.s64 	%rd39, %rd37, %rd32;
	ld.global.f64 	%fd24, [%rd39];
	mul.f64 	%fd25, %fd1, %fd24;
	add.s64 	%rd40, %rd38, %rd32;
	ld.global.f64 	%fd26, [%rd40];
	sub.f64 	%fd27, %fd26, %fd25;
	st.global.f64 	[%rd40], %fd27;
	add.s64 	%rd41, %rd39, %rd32;
	ld.global.f64 	%fd28, [%rd41];
	mul.f64 	%fd29, %fd1, %fd28;
	add.s64 	%rd42, %rd40, %rd32;
	ld.global.f64 	%fd30, [%rd42];
	sub.f64 	%fd31, %fd30, %fd29;
	st.global.f64 	[%rd42], %fd31;
	shl.b32 	%r62, %r5, 2;
	add.s32 	%r71, %r62, %r71;
	setp.lt.s32 	%p9, %r71, %r30;
	@%p9 bra 	$L__BB2_17;
	bra.uni 	$L__BB2_8;

}
	// .globl	_Z13nullify_belowPdii
.visible .entry _Z13nullify_belowPdii(
	.param .u64 .ptr .align 1 _Z13nullify_belowPdii_param_0,
	.param .u32 _Z13nullify_belowPdii_param_1,
	.param .u32 _Z13nullify_belowPdii_param_2
)
{
	.reg .pred 	%p<7>;
	.reg .b32 	%r<54>;
	.reg .b64 	%rd<15>;

	ld.param.u64 	%rd2, [_Z13nullify_belowPdii_param_0];
	ld.param.u32 	%r21, [_Z13nullify_belowPdii_param_1];
	ld.param.u32 	%r22, [_Z13nullify_belowPdii_param_2];
	cvta.to.global.u64 	%rd1, %rd2;
	mov.u32 	%r23, %ctaid.x;
	mov.u32 	%r24, %ntid.x;
	mul.lo.s32 	%r1, %r23, %r24;
	mov.u32 	%r2, %tid.x;
	mov.u32 	%r25, %nctaid.x;
	mul.lo.s32 	%r3, %r25, %r24;
	add.s32 	%r26, %r2, %r1;
	add.s32 	%r27, %r26, %r22;
	add.s32 	%r53, %r27, 1;
	setp.ge.s32 	%p1, %r53, %r21;
	@%p1 bra 	$L__BB3_7;
	add.s32 	%r5, %r2, %r22;
	add.s32 	%r28, %r3, %r1;
	add.s32 	%r29, %r5, %r28;
	add.s32 	%r30, %r29, 1;
	max.s32 	%r31, %r21, %r30;
	not.b32 	%r32, %r28;
	add.s32 	%r33, %r31, %r32;
	sub.s32 	%r34, %r33, %r5;
	setp.ne.s32 	%p2, %r34, 0;
	selp.u32 	%r35, 1, 0, %p2;
	selp.s32 	%r36, -1, 0, %p2;
	add.s32 	%r37, %r34, %r36;
	div.u32 	%r38, %r37, %r3;
	add.s32 	%r6, %r38, %r35;
	and.b32  	%r39, %r6, 3;
	setp.eq.s32 	%p3, %r39, 3;
	@%p3 bra 	$L__BB3_5;
	add.s32 	%r51, %r5, %r1;
	mad.lo.s32 	%r50, %r21, %r53, %r22;
	mul.lo.s32 	%r9, %r3, %r21;
	add.s32 	%r40, %r6, 1;
	and.b32  	%r41, %r40, 3;
	neg.s32 	%r49, %r41;
$L__BB3_3:
	.pragma "nounroll";
	mul.wide.s32 	%rd3, %r50, 8;
	add.s64 	%rd4, %rd1, %rd3;
	mov.b64 	%rd5, 0;
	st.global.u64 	[%rd4], %rd5;
	add.s32 	%r51, %r51, %r3;
	add.s32 	%r50, %r50, %r9;
	add.s32 	%r49, %r49, 1;
	setp.ne.s32 	%p4, %r49, 0;
	@%p4 bra 	$L__BB3_3;
	add.s32 	%r53, %r51, 1;
$L__BB3_5:
	setp.lt.u32 	%p5, %r6, 3;
	@%p5 bra 	$L__BB3_7;
$L__BB3_6:
	mad.lo.s32 	%r42, %r53, %r21, %r22;
	mul.wide.s32 	%rd6, %r42, 8;
	add.s64 	%rd7, %rd1, %rd6;
	mov.b64 	%rd8, 0;
	st.global.u64 	[%rd7], %rd8;
	add.s32 	%r43, %r53, %r3;
	mad.lo.s32 	%r44, %r43, %r21, %r22;
	mul.wide.s32 	%rd9, %r44, 8;
	add.s64 	%rd10, %rd1, %rd9;
	st.global.u64 	[%rd10], %rd8;
	add.s32 	%r45, %r43, %r3;
	mad.lo.s32 	%r46, %r45, %r21, %r22;
	mul.wide.s32 	%rd11, %r46, 8;
	add.s64 	%rd12, %rd1, %rd11;
	st.global.u64 	[%rd12], %rd8;
	add.s32 	%r47, %r45, %r3;
	mad.lo.s32 	%r48, %r47, %r21, %r22;
	mul.wide.s32 	%rd13, %r48, 8;
	add.s64 	%rd14, %rd1, %rd13;
	st.global.u64 	[%rd14], %rd8;
	add.s32 	%r53, %r47, %r3;
	setp.lt.s32 	%p6, %r53, %r21;
	@%p6 bra 	$L__BB3_6;
$L__BB3_7:
	ret;

}
	// .globl	_Z14subtract_abovePdS_ii
.visible .entry _Z14subtract_abovePdS_ii(
	.param .u64 .ptr .align 1 _Z14subtract_abovePdS_ii_param_0,
	.param .u64 .ptr .align 1 _Z14subtract_abovePdS_ii_param_1,
	.param .u32 _Z14subtract_abovePdS_ii_param_2,
	.param .u32 _Z14subtract_abovePdS_ii_param_3
)
{
	.reg .pred 	%p<16>;
	.reg .b32 	%r<104>;
	.reg .b64 	%rd<59>;
	.reg .b64 	%fd<60>;

	ld.param.u64 	%rd14, [_Z14subtract_abovePdS_ii_param_0];
	ld.param.u64 	%rd15, [_Z14subtract_abovePdS_ii_param_1];
	ld.param.u32 	%r58, [_Z14subtract_abovePdS_ii_param_2];
	ld.param.u32 	%r59, [_Z14subtract_abovePdS_ii_param_3];
	cvta.to.global.u64 	%rd1, %rd15;
	cvta.to.global.u64 	%rd2, %rd14;
	mov.u32 	%r60, %ctaid.x;
	mov.u32 	%r1, %ntid.x;
	mov.u32 	%r61, %tid.x;
	mad.lo.s32 	%r62, %r60, %r1, %r61;
	mov.u32 	%r63, %ctaid.y;
	mov.u32 	%r64, %ntid.y;
	mov.u32 	%r65, %tid.y;
	mad.lo.s32 	%r2, %r63, %r64, %r65;
	mov.u32 	%r66, %nctaid.y;
	mul.lo.s32 	%r3, %r66, %r64;
	not.b32 	%r67, %r62;
	add.s32 	%r91, %r59, %r67;
	setp.lt.s32 	%p1, %r91, 0;
	@%p1 bra 	$L__BB4_18;
	mul.lo.s32 	%r5, %r59, %r58;
	add.s32 	%r68, %r5, %r59;
	mul.wide.s32 	%rd16, %r68, 8;
	add.s64 	%rd3, %rd2, %rd16;
	not.b32 	%r69, %r2;
	add.s32 	%r6, %r59, %r69;
	div.u32 	%r7, %r6, %r3;
	add.s32 	%r8, %r2, %r3;
	max.s32 	%r70, %r58, %r8;
	setp.lt.s32 	%p2, %r8, %r58;
	selp.u32 	%r71, 1, 0, %p2;
	add.s32 	%r72, %r8, %r71;
	sub.s32 	%r73, %r70, %r72;
	div.u32 	%r74, %r73, %r3;
	add.s32 	%r9, %r74, %r71;
	and.b32  	%r10, %r7, 3;
	mul.wide.s32 	%rd17, %r2, 8;
	xor.b64  	%rd4, %rd17, -8;
	add.s64 	%rd5, %rd3, %rd4;
	sub.s32 	%r11, %r6, %r3;
	add.s32 	%r75, %r11, %r5;
	mul.wide.s32 	%rd18, %r75, 8;
	add.s64 	%rd6, %rd2, %rd18;
	sub.s32 	%r12, %r11, %r3;
	add.s32 	%r76, %r12, %r5;
	mul.wide.s32 	%rd19, %r76, 8;
	add.s64 	%rd7, %rd2, %rd19;
	and.b32  	%r13, %r9, 3;
	add.s32 	%r77, %r2, %r5;
	mul.wide.s32 	%rd20, %r77, 8;
	add.s64 	%rd8, %rd1, %rd20;
	shl.b32 	%r14, %r3, 3;
	cvt.u64.u32 	%rd21, %r14;
	add.s64 	%rd9, %rd8, %rd21;
	add.s32 	%r15, %r8, %r3;
	add.s64 	%rd10, %rd9, %rd21;
	add.s32 	%r16, %r15, %r3;
	mul.lo.s32 	%r17, %r3, -3;
	shl.b32 	%r18, %r3, 2;
	mul.lo.s32 	%r78, %r3, 3;
	sub.s32 	%r19, %r5, %r78;
	shl.b32 	%r79, %r3, 1;
	neg.s32 	%r20, %r79;
	sub.s32 	%r21, %r5, %r79;
	neg.s32 	%r22, %r3;
	mov.u32 	%r80, %nctaid.x;
	mul.lo.s32 	%r23, %r80, %r1;
$L__BB4_2:
	setp.lt.s32 	%p3, %r6, 0;
	mul.lo.s32 	%r25, %r91, %r58;
	add.s32 	%r81, %r25, %r59;
	mul.wide.s32 	%rd22, %r81, 8;
	add.s64 	%rd11, %rd2, %rd22;
	ld.global.f64 	%fd2, [%rd11];
	ld.global.f64 	%fd3, [%rd3];
	div.rn.f64 	%fd1, %fd2, %fd3;
	@%p3 bra 	$L__BB4_10;
	setp.eq.s32 	%p4, %r10, 3;
	mov.u32 	%r92, %r6;
	@%p4 bra 	$L__BB4_7;
	setp.eq.s32 	%p5, %r10, 0;
	ld.global.f64 	%fd4, [%rd5];
	mul.f64 	%fd5, %fd1, %fd4;
	add.s64 	%rd23, %rd11, %rd4;
	ld.global.f64 	%fd6, [%rd23];
	sub.f64 	%fd7, %fd6, %fd5;
	st.global.f64 	[%rd23], %fd7;
	mov.u32 	%r92, %r11;
	@%p5 bra 	$L__BB4_7;
	setp.eq.s32 	%p6, %r10, 1;
	ld.global.f64 	%fd8, [%rd6];
	mul.f64 	%fd9, %fd1, %fd8;
	add.s32 	%r82, %r11, %r25;
	mul.wide.s32 	%rd24, %r82, 8;
	add.s64 	%rd25, %rd2, %rd24;
	ld.global.f64 	%fd10, [%rd25];
	sub.f64 	%fd11, %fd10, %fd9;
	st.global.f64 	[%rd25], %fd11;
	mov.u32 	%r92, %r12;
	@%p6 bra 	$L__BB4_7;
	sub.s32 	%r92, %r12, %r3;
	ld.global.f64 	%fd12, [%rd7];
	mul.f64 	%fd13, %fd1, %fd12;
	add.s32 	%r83, %r12, %r25;
	mul.wide.s32 	%rd26, %r83, 8;
	add.s64 	%rd27, %rd2, %rd26;
	ld.global.f64 	%fd14, [%rd27];
	sub.f64 	%fd15, %fd14, %fd13;
	st.global.f64 	[%rd27], %fd15;
$L__BB4_7:
	setp.lt.u32 	%p7, %r7, 3;
	@%p7 bra 	$L__BB4_10;
	add.s32 	%r95, %r92, %r25;
	add.s32 	%r101, %r95, %r17;
	add.s32 	%r100, %r19, %r92;
	add.s32 	%r99, %r95, %r20;
	add.s32 	%r98, %r21, %r92;
	add.s32 	%r97, %r95, %r22;
	sub.s32 	%r84, %r5, %r3;
	add.s32 	%r96, %r84, %r92;
	add.s32 	%r94, %r5, %r92;
$L__BB4_9:
	mul.wide.s32 	%rd28, %r94, 8;
	add.s64 	%rd29, %rd2, %rd28;
	ld.global.f64 	%fd16, [%rd29];
	mul.f64 	%fd17, %fd1, %fd16;
	mul.wide.s32 	%rd30, %r95, 8;
	add.s64 	%rd31, %rd2, %rd30;
	ld.global.f64 	%fd18, [%rd31];
	sub.f64 	%fd19, %fd18, %fd17;
	st.global.f64 	[%rd31], %fd19;
	sub.s32 	%r85, %r92, %r3;
	mul.wide.s32 	%rd32, %r96, 8;
	add.s64 	%rd33, %rd2, %rd32;
	ld.global.f64 	%fd20, [%rd33];
	mul.f64 	%fd21, %fd1, %fd20;
	mul.wide.s32 	%rd34, %r97, 8;
	add.s64 	%rd35, %rd2, %rd34;
	ld.global.f64 	%fd22, [%rd35];
	sub.f64 	%fd23, %fd22, %fd21;
	st.global.f64 	[%rd35], %fd23;
	sub.s32 	%r86, %r85, %r3;
	mul.wide.s32 	%rd36, %r98, 8;
	add.s64 	%rd37, %rd2, %rd36;
	ld.global.f64 	%fd24, [%rd37];
	mul.f64 	%fd25, %fd1, %fd24;
	mul.wide.s32 	%rd38, %r99, 8;
	add.s64 	%rd39, %rd2, %rd38;
	ld.global.f64 	%fd26, [%rd39];
	sub.f64 	%fd27, %fd26, %fd25;
	st.global.f64 	[%rd39], %fd27;
	sub.s32 	%r87, %r86, %r3;
	mul.wide.s32 	%rd40, %r100, 8;
	add.s64 	%rd41, %rd2, %rd40;
	ld.global.f64 	%fd28, [%rd41];
	mul.f64 	%fd29, %fd1, %fd28;
	mul.wide.s32 	%rd42, %r101, 8;
	add.s64 	%rd43, %rd2, %rd42;
	ld.global.f64 	%fd30, [%rd43];
	sub.f64 	%fd31, %fd30, %fd29;
	st.global.f64 	[%rd43], %fd31;
	sub.s32 	%r92, %r87, %r3;
	sub.s32 	%r101, %r101, %r18;
	sub.s32 	%r100, %r100, %r18;
	sub.s32 	%r99, %r99, %r18;
	sub.s32 	%r98, %r98, %r18;
	sub.s32 	%r97, %r97, %r18;
	sub.s32 	%r96, %r96, %r18;
	sub.s32 	%r95, %r95, %r18;
	sub.s32 	%r94, %r94, %r18;
	setp.gt.s32 	%p8, %r92, -1;
	@%p8 bra 	$L__BB4_9;
$L__BB4_10:
	setp.ge.s32 	%p9, %r2, %r58;
	@%p9 bra 	$L__BB4_17;
	setp.eq.s32 	%p10, %r13, 3;
	mov.u32 	%r93, %r2;
	@%p10 bra 	$L__BB4_15;
	setp.eq.s32 	%p11, %r13, 0;
	ld.global.f64 	%fd32, [%rd8];
	mul.f64 	%fd33, %fd1, %fd32;
	add.s32 	%r88, %r2, %r25;
	mul.wide.s32 	%rd44, %r88, 8;
	add.s64 	%rd12, %rd1, %rd44;
	ld.global.f64 	%fd34, [%rd12];
	sub.f64 	%fd35, %fd34, %fd33;
	st.global.f64 	[%rd12], %fd35;
	mov.u32 	%r93, %r8;
	@%p11 bra 	$L__BB4_15;
	setp.eq.s32 	%p12, %r13, 1;
	cvt.u64.u32 	%rd45, %r14;
	ld.global.f64 	%fd36, [%rd9];
	mul.f64 	%fd37, %fd1, %fd36;
	add.s64 	%rd13, %rd12, %rd45;
	ld.global.f64 	%fd38, [%rd13];
	sub.f64 	%fd39, %fd38, %fd37;
	st.global.f64 	[%rd13], %fd39;
	mov.u32 	%r93, %r15;
	@%p12 bra 	$L__BB4_15;
	cvt.u64.u32 	%rd46, %r14;
	ld.global.f64 	%fd40, [%rd10];
	mul.f64 	%fd41, %fd1, %fd40;
	add.s64 	%rd47, %rd13, %rd46;
	ld.global.f64 	%fd42, [%rd47];
	sub.f64 	%fd43, %fd42, %fd41;
	st.global.f64 	[%rd47], %fd43;
	mov.u32 	%r93, %r16;
$L__BB4_15:
	setp.lt.u32 	%p13, %r9, 3;
	@%p13 bra 	$L__BB4_17;
$L__BB4_16:
	cvt.u64.u32 	%rd48, %r14;
	add.s32 	%r89, %r93, %r5;
	mul.wide.s32 	%rd49, %r89, 8;
	add.s64 	%rd50, %rd1, %rd49;
	ld.global.f64 	%fd44, [%rd50];
	mul.f64 	%fd45, %fd1, %fd44;
	add.s32 	%r90, %r93, %r25;
	mul.wide.s32 	%rd51, %r90, 8;
	add.s64 	%rd52, %rd1, %rd51;
	ld.global.f64 	%fd46, [%rd52];
	sub.f64 	%fd47, %fd46, %fd45;
	st.global.f64 	[%rd52], %fd47;
	add.s64 	%rd53, %rd50, %rd48;
	ld.global.f64 	%fd48, [%rd53];
	mul.f64 	%fd49, %fd1, %fd48;
	add.s64 	%rd54, %rd52, %rd48;
	ld.global.f64 	%fd50, [%rd54];
	sub.f64 	%fd51, %fd50, %fd49;
	st.global.f64 	[%rd54], %fd51;
	add.s64 	%rd55, %rd53, %rd48;
	ld.global.f64 	%fd52, [%rd55];
	mul.f64 	%fd53, %fd1, %fd52;
	add.s64 	%rd56, %rd54, %rd48;
	ld.global.f64 	%fd54, [%rd56];
	sub.f64 	%fd55, %fd54, %fd53;
	st.global.f64 	[%rd56], %fd55;
	add.s64 	%rd57, %rd55, %rd48;
	ld.global.f64 	%fd56, [%rd57];
	mul.f64 	%fd57, %fd1, %fd56;
	add.s64 	%rd58, %rd56, %rd48;
	ld.global.f64 	%fd58, [%rd58];
	sub.f64 	%fd59, %fd58, %fd57;
	st.global.f64 	[%rd58], %fd59;
	add.s32 	%r93, %r18, %r93;
	setp.lt.s32 	%p14, %r93, %r58;
	@%p14 bra 	$L__BB4_16;
$L__BB4_17:
	sub.s32 	%r91, %r91, %r23;
	setp.gt.s32 	%p15, %r91, -1;
	@%p15 bra 	$L__BB4_2;
$L__BB4_18:
	ret;

}
	// .globl	_Z20nullifyAboveDiagonalPdii
.visible .entry _Z20nullifyAboveDiagonalPdii(
	.param .u64 .ptr .align 1 _Z20nullifyAboveDiagonalPdii_param_0,
	.param .u32 _Z20nullifyAboveDiagonalPdii_param_1,
	.param .u32 _Z20nullifyAboveDiagonalPdii_param_2
)
{
	.reg .pred 	%p<3>;
	.reg .b32 	%r<15>;
	.reg .b64 	%rd<6>;

	ld.param.u64 	%rd2, [_Z20nullifyAboveDiagonalPdii_param_0];
	ld.param.u32 	%r6, [_Z20nullifyAboveDiagonalPdii_param_1];
	ld.param.u32 	%r7, [_Z20nullifyAboveDiagonalPdii_param_2];
	mov.u32 	%r8, %ctaid.x;
	mov.u32 	%r1, %ntid.x;
	mov.u32 	%r9, %tid.x;
	mad.lo.s32 	%r10, %r8, %r1, %r9;
	not.b32 	%r11, %r10;
	add.s32 	%r14, %r7, %r11;
	setp.lt.s32 	%p1, %r14, 0;
	@%p1 bra 	$L__BB5_3;
	mov.u32 	%r12, %nctaid.x;
	mul.lo.s32 	%r3, %r12, %r1;
	cvta.to.global.u64 	%rd1, %rd2;
$L__BB5_2:
	mad.lo.s32 	%r13, %r14, %r6, %r7;
	mul.wide.s32 	%rd3, %r13, 8;
	add.s64 	%rd4, %rd1, %rd3;
	mov.b64 	%rd5, 0;
	st.global.u64 	[%rd4], %rd5;
	sub.s32 	%r14, %r14, %r3;
	setp.gt.s32 	%p2, %r14, -1;
	@%p2 bra 	$L__BB5_2;
$L__BB5_3:
	ret;

}
	// .globl	_Z14divideIdentityPdS_i
.visible .entry _Z14divideIdentityPdS_i(
	.param .u64 .ptr .align 1 _Z14divideIdentityPdS_i_param_0,
	.param .u64 .ptr .align 1 _Z14divideIdentityPdS_i_param_1,
	.param .u32 _Z14divideIdentityPdS_i_param_2
)
{
	.reg .pred 	%p<10>;
	.reg .b32 	%r<39>;
	.reg .b64 	%rd<19>;
	.reg .b64 	%fd<22>;

	ld.param.u64 	%rd6, [_Z14divideIdentityPdS_i_param_0];
	ld.param.u64 	%rd7, [_Z14divideIdentityPdS_i_param_1];
	ld.param.u32 	%r18, [_Z14divideIdentityPdS_i_param_2];
	cvta.to.global.u64 	%rd1, %rd7;
	mov.u32 	%r19, %ctaid.x;
	mov.u32 	%r1, %ntid.x;
	mov.u32 	%r20, %tid.x;
	mad.lo.s32 	%r36, %r19, %r1, %r20;
	mov.u32 	%r21, %ctaid.y;
	mov.u32 	%r22, %ntid.y;
	mov.u32 	%r23, %tid.y;
	mad.lo.s32 	%r3, %r21, %r22, %r23;
	mov.u32 	%r24, %nctaid.y;
	mul.lo.s32 	%r4, %r24, %r22;
	setp.ge.s32 	%p1, %r36, %r18;
	@%p1 bra 	$L__BB6_10;
	add.s32 	%r5, %r3, %r4;
	max.s32 	%r25, %r18, %r5;
	setp.lt.s32 	%p2, %r5, %r18;
	selp.u32 	%r26, 1, 0, %p2;
	add.s32 	%r27, %r5, %r26;
	sub.s32 	%r28, %r25, %r27;
	div.u32 	%r29, %r28, %r4;
	add.s32 	%r6, %r29, %r26;
	and.b32  	%r7, %r6, 3;
	add.s32 	%r8, %r5, %r4;
	add.s32 	%r9, %r8, %r4;
	mov.u32 	%r30, %nctaid.x;
	mul.lo.s32 	%r10, %r30, %r1;
	cvta.to.global.u64 	%rd2, %rd6;
$L__BB6_2:
	setp.ge.s32 	%p3, %r3, %r18;
	@%p3 bra 	$L__BB6_9;
	setp.eq.s32 	%p4, %r7, 3;
	mul.lo.s32 	%r12, %r36, %r18;
	add.s32 	%r31, %r12, %r36;
	mul.wide.s32 	%rd8, %r31, 8;
	add.s64 	%rd3, %rd2, %rd8;
	mov.u32 	%r37, %r3;
	@%p4 bra 	$L__BB6_7;
	setp.eq.s32 	%p5, %r7, 0;
	add.s32 	%r32, %r3, %r12;
	mul.wide.s32 	%rd9, %r32, 8;
	add.s64 	%rd4, %rd1, %rd9;
	ld.global.f64 	%fd1, [%rd4];
	ld.global.f64 	%fd2, [%rd3];
	div.rn.f64 	%fd3, %fd1, %fd2;
	st.global.f64 	[%rd4], %fd3;
	mov.u32 	%r37, %r5;
	@%p5 bra 	$L__BB6_7;
	setp.eq.s32 	%p6, %r7, 1;
	shl.b32 	%r13, %r4, 3;
	cvt.u64.u32 	%rd10, %r13;
	add.s64 	%rd5, %rd4, %rd10;
	ld.global.f64 	%fd4, [%rd5];
	ld.global.f64 	%fd5, [%rd3];
	div.rn.f64 	%fd6, %fd4, %fd5;
	st.global.f64 	[%rd5], %fd6;
	mov.u32 	%r37, %r8;
	@%p6 bra 	$L__BB6_7;
	add.s64 	%rd12, %rd5, %rd10;
	ld.global.f64 	%fd7, [%rd12];
	ld.global.f64 	%fd8, [%rd3];
	div.rn.f64 	%fd9, %fd7, %fd8;
	st.global.f64 	[%rd12], %fd9;
	mov.u32 	%r37, %r9;
$L__BB6_7:
	setp.lt.u32 	%p7, %r6, 3;
	@%p7 bra 	$L__BB6_9;
$L__BB6_8:
	add.s32 	%r33, %r37, %r12;
	mul.wide.s32 	%rd13, %r33, 8;
	add.s64 	%rd14, %rd1, %rd13;
	ld.global.f64 	%fd10, [%rd14];
	ld.global.f64 	%fd11, [%rd3];
	div.rn.f64 	%fd12, %fd10, %fd11;
	st.global.f64 	[%rd14], %fd12;
	shl.b32 	%r34, %r4, 3;
	cvt.u64.u32 	%rd15, %r34;
	add.s64 	%rd16, %rd14, %rd15;
	ld.global.f64 	%fd13, [%rd16];
	ld.global.f64 	%fd14, [%rd3];
	div.rn.f64 	%fd15, %fd13, %fd14;
	st.global.f64 	[%rd16], %fd15;
	add.s64 	%rd17, %rd16, %rd15;
	ld.global.f64 	%fd16, [%rd17];
	ld.global.f64 	%fd17, [%rd3];
	div.rn.f64 	%fd18, %fd16, %fd17;
	st.global.f64 	[%rd17], %fd18;
	add.s64 	%rd18, %rd17, %rd15;
	ld.global.f64 	%fd19, [%rd18];
	ld.global.f64 	%fd20, [%rd3];
	div.rn.f64 	%fd21, %fd19, %fd20;
	st.global.f64 	[%rd18], %fd21;
	shl.b32 	%r35, %r4, 2;
	add.s32 	%r37, %r35, %r37;
	setp.lt.s32 	%p8, %r37, %r18;
	@%p8 bra 	$L__BB6_8;
$L__BB6_9:
	add.s32 	%r36, %r36, %r10;
	setp.lt.s32 	%p9, %r36, %r18;
	@%p9 bra 	$L__BB6_2;
$L__BB6_10:
	ret;

}
	// .globl	_Z16SetDiagonalToOnePdi
.visible .entry _Z16SetDiagonalToOnePdi(
	.param .u64 .ptr .align 1 _Z16SetDiagonalToOnePdi_param_0,
	.param .u32 _Z16SetDiagonalToOnePdi_param_1
)
{
	.reg .pred 	%p<7>;
	.reg .b32 	%r<42>;
	.reg .b64 	%rd<15>;

	ld.param.u64 	%rd2, [_Z16SetDiagonalToOnePdi_param_0];
	ld.param.u32 	%r16, [_Z16SetDiagonalToOnePdi_param_1];
	cvta.to.global.u64 	%rd1, %rd2;
	mov.u32 	%r17, %ctaid.x;
	mov.u32 	%r18, %ntid.x;
	mov.u32 	%r19, %tid.x;
	mad.lo.s32 	%r40, %r17, %r18, %r19;
	mov.u32 	%r20, %nctaid.x;
	mul.lo.s32 	%r2, %r20, %r18;
	setp.ge.s32 	%p1, %r40, %r16;
	@%p1 bra 	$L__BB7_6;
	add.s32 	%r21, %r40, %r2;
	max.s32 	%r22, %r16, %r21;
	setp.lt.s32 	%p2, %r21, %r16;
	selp.u32 	%r23, 1, 0, %p2;
	add.s32 	%r24, %r21, %r23;
	sub.s32 	%r25, %r22, %r24;
	div.u32 	%r26, %r25, %r2;
	add.s32 	%r3, %r26, %r23;
	and.b32  	%r27, %r3, 3;
	setp.eq.s32 	%p3, %r27, 3;
	@%p3 bra 	$L__BB7_4;
	mad.lo.s32 	%r38, %r16, %r40, %r40;
	mad.lo.s32 	%r5, %r2, %r16, %r2;
	add.s32 	%r28, %r3, 1;
	and.b32  	%r29, %r28, 3;
	neg.s32 	%r37, %r29;
$L__BB7_3:
	.pragma "nounroll";
	mul.wide.s32 	%rd3, %r38, 8;
	add.s64 	%rd4, %rd1, %rd3;
	mov.b64 	%rd5, 4607182418800017408;
	st.global.u64 	[%rd4], %rd5;
	add.s32 	%r40, %r40, %r2;
	add.s32 	%r38, %r38, %r5;
	add.s32 	%r37, %r37, 1;
	setp.ne.s32 	%p4, %r37, 0;
	@%p4 bra 	$L__BB7_3;
$L__BB7_4:
	setp.lt.u32 	%p5, %r3, 3;
	@%p5 bra 	$L__BB7_6;
$L__BB7_5:
	mad.lo.s32 	%r30, %r40, %r16, %r40;
	mul.wide.s32 	%rd6, %r30, 8;
	add.s64 	%rd7, %rd1, %rd6;
	mov.b64 	%rd8, 4607182418800017408;
	st.global.u64 	[%rd7], %rd8;
	add.s32 	%r31, %r40, %r2;
	mad.lo.s32 	%r32, %r31, %r16, %r31;
	mul.wide.s32 	%rd9, %r32, 8;
	add.s64 	%rd10, %rd1, %rd9;
	st.global.u64 	[%rd10], %rd8;
	add.s32 	%r33, %r31, %r2;
	mad.lo.s32 	%r34, %r33, %r16, %r33;
	mul.wide.s32 	%rd11, %r34, 8;
	add.s64 	%rd12, %rd1, %rd11;
	st.global.u64 	[%rd12], %rd8;
	add.s32 	%r35, %r33, %r2;
	mad.lo.s32 	%r36, %r35, %r16, %r35;
	mul.wide.s32 	%rd13, %r36, 8;
	add.s64 	%rd14, %rd1, %rd13;
	st.global.u64 	[%rd14], %rd8;
	add.s32 	%r40, %r35, %r2;
	setp.lt.s32 	%p6, %r40, %r16;
	@%p6 bra 	$L__BB7_5;
$L__BB7_6:
	ret;

}
	// .globl	_Z16MatrixVectorMultPdS_S_i
.visible .entry _Z16MatrixVectorMultPdS_S_i(
	.param .u64 .ptr .align 1 _Z16MatrixVectorMultPdS_S_i_param_0,
	.param .u64 .ptr .align 1 _Z16MatrixVectorMultPdS_S_i_param_1,
	.param .u64 .ptr .align 1 _Z16MatrixVectorMultPdS_S_i_param_2,
	.param .u32 _Z16MatrixVectorMultPdS_S_i_param_3
)
{
	.reg .pred 	%p<12>;
	.reg .b32 	%r<37>;
	.reg .b64 	%rd<31>;
	.reg .b64 	%fd<112>;

	ld.param.u64 	%rd11, [_Z16MatrixVectorMultPdS_S_i_param_0];
	ld.param.u64 	%rd12, [_Z16MatrixVectorMultPdS_S_i_param_1];
	ld.param.u64 	%rd10, [_Z16MatrixVectorMultPdS_S_i_param_2];
	ld.param.u32 	%r23, [_Z16MatrixVectorMultPdS_S_i_param_3];
	cvta.to.global.u64 	%rd1, %rd12;
	cvta.to.global.u64 	%rd2, %rd11;
	mov.u32 	%r24, %tid.x;
	mov.u32 	%r25, %ntid.x;
	mov.u32 	%r26, %ctaid.x;
	mad.lo.s32 	%r1, %r25, %r26, %r24;
	setp.ge.s32 	%p1, %r1, %r23;
	setp.lt.s32 	%p2, %r23, 1;
	mov.f64 	%fd111, 0d0000000000000000;
	or.pred  	%p3, %p1, %p2;
	@%p3 bra 	$L__BB8_13;
	mul.lo.s32 	%r2, %r23, %r1;
	and.b32  	%r3, %r23, 15;
	setp.lt.u32 	%p4, %r23, 16;
	mov.f64 	%fd111, 0d0000000000000000;
	mov.b32 	%r33, 0;
	@%p4 bra 	$L__BB8_4;
	and.b32  	%r33, %r23, 2147483632;
	neg.s32 	%r31, %r33;
	add.s64 	%rd3, %rd2, 64;
	add.s64 	%rd29, %rd1, 64;
	mov.f64 	%fd111, 0d0000000000000000;
	mov.u32 	%r30, %r2;
$L__BB8_3:
	.pragma "nounroll";
	mul.wide.s32 	%rd13, %r30, 8;
	add.s64 	%rd14, %rd3, %rd13;
	ld.global.f64 	%fd18, [%rd14+-64];
	ld.global.f64 	%fd19, [%rd29+-64];
	fma.rn.f64 	%fd20, %fd18, %fd19, %fd111;
	ld.global.f64 	%fd21, [%rd14+-56];
	ld.global.f64 	%fd22, [%rd29+-56];
	fma.rn.f64 	%fd23, %fd21, %fd22, %fd20;
	ld.global.f64 	%fd24, [%rd14+-48];
	ld.global.f64 	%fd25, [%rd29+-48];
	fma.rn.f64 	%fd26, %fd24, %fd25, %fd23;
	ld.global.f64 	%fd27, [%rd14+-40];
	ld.global.f64 	%fd28, [%rd29+-40];
	fma.rn.f64 	%fd29, %fd27, %fd28, %fd26;
	ld.global.f64 	%fd30, [%rd14+-32];
	ld.global.f64 	%fd31, [%rd29+-32];
	fma.rn.f64 	%fd32, %fd30, %fd31, %fd29;
	ld.global.f64 	%fd33, [%rd14+-24];
	ld.global.f64 	%fd34, [%rd29+-24];
	fma.rn.f64 	%fd35, %fd33, %fd34, %fd32;
	ld.global.f64 	%fd36, [%rd14+-16];
	ld.global.f64 	%fd37, [%rd29+-16];
	fma.rn.f64 	%fd38, %fd36, %fd37, %fd35;
	ld.global.f64 	%fd39, [%rd14+-8];
	ld.global.f64 	%fd40, [%rd29+-8];
	fma.rn.f64 	%fd41, %fd39, %fd40, %fd38;
	ld.global.f64 	%fd42, [%rd14];
	ld.global.f64 	%fd43, [%rd29];
	fma.rn.f64 	%fd44, %fd42, %fd43, %fd41;
	ld.global.f64 	%fd45, [%rd14+8];
	ld.global.f64 	%fd46, [%rd29+8];
	fma.rn.f64 	%fd47, %fd45, %fd46, %fd44;
	ld.global.f64 	%fd48, [%rd14+16];
	ld.global.f64 	%fd49, [%rd29+16];
	fma.rn.f64 	%fd50, %fd48, %fd49, %fd47;
	ld.global.f64 	%fd51, [%rd14+24];
	ld.global.f64 	%fd52, [%rd29+24];
	fma.rn.f64 	%fd53, %fd51, %fd52, %fd50;
	ld.global.f64 	%fd54, [%rd14+32];
	ld.global.f64 	%fd55, [%rd29+32];
	fma.rn.f64 	%fd56, %fd54, %fd55, %fd53;
	ld.global.f64 	%fd57, [%rd14+40];
	ld.global.f64 	%fd58, [%rd29+40];
	fma.rn.f64 	%fd59, %fd57, %fd58, %fd56;
	ld.global.f64 	%fd60, [%rd14+48];
	ld.global.f64 	%fd61, [%rd29+48];
	fma.rn.f64 	%fd62, %fd60, %fd61, %fd59;
	ld.global.f64 	%fd63, [%rd14+56];
	ld.global.f64 	%fd64, [%rd29+56];
	fma.rn.f64 	%fd111, %fd63, %fd64, %fd62;
	add.s32 	%r31, %r31, 16;
	add.s32 	%r30, %r30, 16;
	add.s64 	%rd29, %rd29, 128;
	setp.ne.s32 	%p5, %r31, 0;
	@%p5 bra 	$L__BB8_3;
$L__BB8_4:
	setp.eq.s32 	%p6, %r3, 0;
	@%p6 bra 	$L__BB8_13;
	and.b32  	%r11, %r23, 7;
	setp.lt.u32 	%p7, %r3, 8;
	@%p7 bra 	$L__BB8_7;
	add.s32 	%r28, %r33, %r2;
	mul.wide.s32 	%rd15, %r28, 8;
	add.s64 	%rd16, %rd2, %rd15;
	ld.global.f64 	%fd66, [%rd16];
	mul.wide.u32 	%rd17, %r33, 8;
	add.s64 	%rd18, %rd1, %rd17;
	ld.global.f64 	%fd67, [%rd18];
	fma.rn.f64 	%fd68, %fd66, %fd67, %fd111;
	ld.global.f64 	%fd69, [%rd16+8];
	ld.global.f64 	%fd70, [%rd18+8];
	fma.rn.f64 	%fd71, %fd69, %fd70, %fd68;
	ld.global.f64 	%fd72, [%rd16+16];
	ld.global.f64 	%fd73, [%rd18+16];
	fma.rn.f64 	%fd74, %fd72, %fd73, %fd71;
	ld.global.f64 	%fd75, [%rd16+24];
	ld.global.f64 	%fd76, [%rd18+24];
	fma.rn.f64 	%fd77, %fd75, %fd76, %fd74;
	ld.global.f64 	%fd78, [%rd16+32];
	ld.global.f64 	%fd79, [%rd18+32];
	fma.rn.f64 	%fd80, %fd78, %fd79, %fd77;
	ld.global.f64 	%fd81, [%rd16+40];
	ld.global.f64 	%fd82, [%rd18+40];
	fma.rn.f64 	%fd83, %fd81, %fd82, %fd80;
	ld.global.f64 	%fd84, [%rd16+48];
	ld.global.f64 	%fd85, [%rd18+48];
	fma.rn.f64 	%fd86, %fd84, %fd85, %fd83;
	ld.global.f64 	%fd87, [%rd16+56];
	ld.global.f64 	%fd88, [%rd18+56];
	fma.rn.f64 	%fd111, %fd87, %fd88, %fd86;
	add.s32 	%r33, %r33, 8;
$L__BB8_7:
	setp.eq.s32 	%p8, %r11, 0;
	@%p8 bra 	$L__BB8_13;
	and.b32  	%r14, %r23, 3;
	setp.lt.u32 	%p9, %r11, 4;
	@%p9 bra 	$L__BB8_10;
	add.s32 	%r29, %r33, %r2;
	mul.wide.s32 	%rd19, %r29, 8;
	add.s64 	%rd20, %rd2, %rd19;
	ld.global.f64 	%fd90, [%rd20];
	mul.wide.u32 	%rd21, %r33, 8;
	add.s64 	%rd22, %rd1, %rd21;
	ld.global.f64 	%fd91, [%rd22];
	fma.rn.f64 	%fd92, %fd90, %fd91, %fd111;
	ld.global.f64 	%fd93, [%rd20+8];
	ld.global.f64 	%fd94, [%rd22+8];
	fma.rn.f64 	%fd95, %fd93, %fd94, %fd92;
	ld.global.f64 	%fd96, [%rd20+16];
	ld.global.f64 	%fd97, [%rd22+16];
	fma.rn.f64 	%fd98, %fd96, %fd97, %fd95;
	ld.global.f64 	%fd99, [%rd20+24];
	ld.global.f64 	%fd100, [%rd22+24];
	fma.rn.f64 	%fd111, %fd99, %fd100, %fd98;
	add.s32 	%r33, %r33, 4;
$L__BB8_10:
	setp.eq.s32 	%p10, %r14, 0;
	@%p10 bra 	$L__BB8_13;
	mul.wide.u32 	%rd23, %r33, 8;
	add.s64 	%rd30, %rd1, %rd23;
	add.s32 	%r36, %r33, %r2;
	neg.s32 	%r35, %r14;
$L__BB8_12:
	.pragma "nounroll";
	mul.wide.s32 	%rd24, %r36, 8;
	add.s64 	%rd25, %rd2, %rd24;
	ld.global.f64 	%fd101, [%rd25];
	ld.global.f64 	%fd102, [%rd30];
	fma.rn.f64 	%fd111, %fd101, %fd102, %fd111;
	add.s64 	%rd30, %rd30, 8;
	add.s32 	%r36, %r36, 1;
	add.s32 	%r35, %r35, 1;
	setp.ne.s32 	%p11, %r35, 0;
	@%p11 bra 	$L__BB8_12;
$L__BB8_13:
	cvta.to.global.u64 	%rd26, %rd10;
	mul.wide.s32 	%rd27, %r1, 8;
	add.s64 	%rd28, %rd26, %rd27;
	st.global.f64 	[%rd28], %fd111;
	ret;

}


// ===== COMPILED SASS (sm_100) =====

	.target	sm_100

	.elftype	@"ET_EXEC"


//--------------------- .note.nv.tkinfo           --------------------------
	.section	.note.nv.tkinfo,"",@"SHT_NOTE"
	.sectionflags	@"SHF_NOTE_NV_TKINFO"
	.tkinfo
        /*0018*/ 	.word	0x00000002
        /*0030*/ 	.string	""
        /*0030*/ 	.string	"ptxas"
        /*0030*/ 	.string	"Cuda compilation tools, release 13.0, V13.0.88"
        /*0030*/ 	.string	"Build cuda_13.0.r13.0/compiler.36424714_0"
        /*0030*/ 	.string	"-arch sm_100 -m 64 "



//--------------------- .note.nv.cuinfo           --------------------------
	.section	.note.nv.cuinfo,"",@"SHT_NOTE"
	.sectionflags	@"SHF_NOTE_NV_CUINFO"
        /*0018*/ 	.short	0x0002
        /*001a*/ 	.short	0x0064
        /*001c*/ 	.short	0x0082
	.zero		2


//--------------------- .nv.info                  --------------------------
	.section	.nv.info,"",@"SHT_CUDA_INFO"
	.align	4


	//----- nvinfo : EIATTR_REGCOUNT
	.align		4
        /*0000*/ 	.byte	0x04, 0x2f
        /*0002*/ 	.short	(.L_2 - .L_1)
	.align		4
.L_1:
        /*0004*/ 	.word	index@(_Z15findMaxInColumnPdii)
        /*0008*/ 	.word	0x00000020


	//----- nvinfo : EIATTR_FRAME_SIZE
	.align		4
.L_2:
        /*000c*/ 	.byte	0x04, 0x11
        /*000e*/ 	.short	(.L_4 - .L_3)
	.align		4
.L_3:
        /*0010*/ 	.word	index@(_Z15findMaxInColumnPdii)
        /*0014*/ 	.word	0x00000000


	//----- nvinfo : EIATTR_REGCOUNT
	.align		4
.L_4:
        /*0018*/ 	.byte	0x04, 0x2f
        /*001a*/ 	.short	(.L_6 - .L_5)
	.align		4
.L_5:
        /*001c*/ 	.word	index@(_Z8swapRowsPdS_ii)
        /*0020*/ 	.word	0x00000020


	//----- nvinfo : EIATTR_FRAME_SIZE
	.align		4
.L_6:
        /*0024*/ 	.byte	0x04, 0x11
        /*0026*/ 	.short	(.L_8 - .L_7)
	.align		4
.L_7:
        /*0028*/ 	.word	index@(_Z8swapRowsPdS_ii)
        /*002c*/ 	.word	0x00000000


	//----- nvinfo : EIATTR_REGCOUNT
	.align		4
.L_8:
        /*0030*/ 	.byte	0x04, 0x2f
        /*0032*/ 	.short	(.L_10 - .L_9)
	.align		4
.L_9:
        /*0034*/ 	.word	index@(_Z14subtract_belowPdS_ii)
        /*0038*/ 	.word	0x00000028


	//----- nvinfo : EIATTR_FRAME_SIZE
	.align		4
.L_10:
        /*003c*/ 	.byte	0x04, 0x11
        /*003e*/ 	.short	(.L_12 - .L_11)
	.align		4
.L_11:
        /*0040*/ 	.word	index@($__internal_2_$__cuda_sm20_div_rn_f64_full)
        /*0044*/ 	.word	0x00000000


	//----- nvinfo : EIATTR_FRAME_SIZE
	.align		4
.L_12:
        /*0048*/ 	.byte	0x04, 0x11
        /*004a*/ 	.short	(.L_14 - .L_13)
	.align		4
.L_13:
        /*004c*/ 	.word	index@(_Z14subtract_belowPdS_ii)
        /*0050*/ 	.word	0x00000000


	//----- nvinfo : EIATTR_REGCOUNT
	.align		4
.L_14:
        /*0054*/ 	.byte	0x04, 0x2f
        /*0056*/ 	.short	(.L_16 - .L_15)
	.align		4
.L_15:
        /*0058*/ 	.word	index@(_Z13nullify_belowPdii)
        /*005c*/ 	.word	0x00000013


	//----- nvinfo : EIATTR_FRAME_SIZE
	.align		4
.L_16:
        /*0060*/ 	.byte	0x04, 0x11
        /*0062*/ 	.short	(.L_18 - .L_17)
	.align		4
.L_17:
        /*0064*/ 	.word	index@(_Z13nullify_belowPdii)
        /*0068*/ 	.word	0x00000000


	//----- nvinfo : EIATTR_REGCOUNT
	.align		4
.L_18:
        /*006c*/ 	.byte	0x04, 0x2f
        /*006e*/ 	.short	(.L_20 - .L_19)
	.align		4
.L_19:
        /*0070*/ 	.word	index@(_Z14subtract_abovePdS_ii)
        /*0074*/ 	.word	0x00000030


	//----- nvinfo : EIATTR_FRAME_SIZE
	.align		4
.L_20:
        /*0078*/ 	.byte	0x04, 0x11
        /*007a*/ 	.short	(.L_22 - .L_21)
	.align		4
.L_21:
        /*007c*/ 	.word	index@($__internal_1_$__cuda_sm20_div_rn_f64_full)
        /*0080*/ 	.word	0x00000000


	//----- nvinfo : EIATTR_FRAME_SIZE
	.align		4
.L_22:
        /*0084*/ 	.byte	0x04, 0x11
        /*0086*/ 	.short	(.L_24 - .L_23)
	.align		4
.L_23:
        /*0088*/ 	.word	index@(_Z14subtract_abovePdS_ii)
        /*008c*/ 	.word	0x00000000


	//----- nvinfo : EIATTR_REGCOUNT
	.align		4
.L_24:
        /*0090*/ 	.byte	0x04, 0x2f
        /*0092*/ 	.short	(.L_26 - .L_25)
	.align		4
.L_25:
        /*0094*/ 	.word	index@(_Z20nullifyAboveDiagonalPdii)
        /*0098*/ 	.word	0x0000000c


	//----- nvinfo : EIATTR_FRAME_SIZE
	.align		4
.L_26:
        /*009c*/ 	.byte	0x04, 0x11
        /*009e*/ 	.short	(.L_28 - .L_27)
	.align		4
.L_27:
        /*00a0*/ 	.word	index@(_Z20nullifyAboveDiagonalPdii)
        /*00a4*/ 	.word	0x00000000


	//----- nvinfo : EIATTR_REGCOUNT
	.align		4
.L_28:
        /*00a8*/ 	.byte	0x04, 0x2f
        /*00aa*/ 	.short	(.L_30 - .L_29)
	.align		4
.L_29:
        /*00ac*/ 	.word	index@(_Z14divideIdentityPdS_i)
        /*00b0*/ 	.word	0x00000028


	//----- nvinfo : EIATTR_FRAME_SIZE
	.align		4
.L_30:
        /*00b4*/ 	.byte	0x04, 0x11
        /*00b6*/ 	.short	(.L_32 - .L_31)
	.align		4
.L_31:
        /*00b8*/ 	.word	index@($__internal_0_$__cuda_sm20_div_rn_f64_full)
        /*00bc*/ 	.word	0x00000000


	//----- nvinfo : EIATTR_FRAME_SIZE
	.align		4
.L_32:
        /*00c0*/ 	.byte	0x04, 0x11
        /*00c2*/ 	.short	(.L_34 - .L_33)
	.align		4
.L_33:
        /*00c4*/ 	.word	index@(_Z14divideIdentityPdS_i)
        /*00c8*/ 	.word	0x00000000


	//----- nvinfo : EIATTR_REGCOUNT
	.align		4
.L_34:
        /*00cc*/ 	.byte	0x04, 0x2f
        /*00ce*/ 	.short	(.L_36 - .L_35)
	.align		4
.L_35:
        /*00d0*/ 	.word	index@(_Z16SetDiagonalToOnePdi)
        /*00d4*/ 	.word	0x00000014


	//----- nvinfo : EIATTR_FRAME_SIZE
	.align		4
.L_36:
        /*00d8*/ 	.byte	0x04, 0x11
        /*00da*/ 	.short	(.L_38 - .L_37)
	.align		4
.L_37:
        /*00dc*/ 	.word	index@(_Z16SetDiagonalToOnePdi)
        /*00e0*/ 	.word	0x00000000


	//----- nvinfo : EIATTR_REGCOUNT
	.align		4
.L_38:
        /*00e4*/ 	.byte	0x04, 0x2f
        /*00e6*/ 	.short	(.L_40 - .L_39)
	.align		4
.L_39:
        /*00e8*/ 	.word	index@(_Z16MatrixVectorMultPdS_S_i)
        /*00ec*/ 	.word	0x00000020


	//----- nvinfo : EIATTR_FRAME_SIZE
	.align		4
.L_40:
        /*00f0*/ 	.byte	0x04, 0x11
        /*00f2*/ 	.short	(.L_42 - .L_41)
	.align		4
.L_41:
        /*00f4*/ 	.word	index@(_Z16MatrixVectorMultPdS_S_i)
        /*00f8*/ 	.word	0x00000000


	//----- nvinfo : EIATTR_MIN_STACK_SIZE
	.align		4
.L_42:
        /*00fc*/ 	.byte	0x04, 0x12
        /*00fe*/ 	.short	(.L_44 - .L_43)
	.align		4
.L_43:
        /*0100*/ 	.word	index@(_Z16MatrixVectorMultPdS_S_i)
        /*0104*/ 	.word	0x00000000


	//----- nvinfo : EIATTR_MIN_STACK_SIZE
	.align		4
.L_44:
        /*0108*/ 	.byte	0x04, 0x12
        /*010a*/ 	.short	(.L_46 - .L_45)
	.align		4
.L_45:
        /*010c*/ 	.word	index@(_Z16SetDiagonalToOnePdi)
        /*0110*/ 	.word	0x00000000


	//----- nvinfo : EIATTR_MIN_STACK_SIZE
	.align		4
.L_46:
        /*0114*/ 	.byte	0x04, 0x12
        /*0116*/ 	.short	(.L_48 - .L_47)
	.align		4
.L_47:
        /*0118*/ 	.word	index@(_Z14divideIdentityPdS_i)
        /*011c*/ 	.word	0x00000000


	//----- nvinfo : EIATTR_MIN_STACK_SIZE
	.align		4
.L_48:
        /*0120*/ 	.byte	0x04, 0x12
        /*0122*/ 	.short	(.L_50 - .L_49)
	.align		4
.L_49:
        /*0124*/ 	.word	index@(_Z20nullifyAboveDiagonalPdii)
        /*0128*/ 	.word	0x00000000


	//----- nvinfo : EIATTR_MIN_STACK_SIZE
	.align		4
.L_50:
        /*012c*/ 	.byte	0x04, 0x12
        /*012e*/ 	.short	(.L_52 - .L_51)
	.align		4
.L_51:
        /*0130*/ 	.word	index@(_Z14subtract_abovePdS_ii)
        /*0134*/ 	.word	0x00000000


	//----- nvinfo : EIATTR_MIN_STACK_SIZE
	.align		4
.L_52:
        /*0138*/ 	.byte	0x04, 0x12
        /*013a*/ 	.short	(.L_54 - .L_53)
	.align		4
.L_53:
        /*013c*/ 	.word	index@(_Z13nullify_belowPdii)
        /*0140*/ 	.word	0x00000000


	//----- nvinfo : EIATTR_MIN_STACK_SIZE
	.align		4
.L_54:
        /*0144*/ 	.byte	0x04, 0x12
        /*0146*/ 	.short	(.L_56 - .L_55)
	.align		4
.L_55:
        /*0148*/ 	.word	index@(_Z14subtract_belowPdS_ii)
        /*014c*/ 	.word	0x00000000


	//----- nvinfo : EIATTR_MIN_STACK_SIZE
	.align		4
.L_56:
        /*0150*/ 	.byte	0x04, 0x12
        /*0152*/ 	.short	(.L_58 - .L_57)
	.align		4
.L_57:
        /*0154*/ 	.word	index@(_Z8swapRowsPdS_ii)
        /*0158*/ 	.word	0x00000000


	//----- nvinfo : EIATTR_MIN_STACK_SIZE
	.align		4
.L_58:
        /*015c*/ 	.byte	0x04, 0x12
        /*015e*/ 	.short	(.L_60 - .L_59)
	.align		4
.L_59:
        /*0160*/ 	.word	index@(_Z15findMaxInColumnPdii)
        /*0164*/ 	.word	0x00000000
.L_60:


//--------------------- .nv.compat                --------------------------
	.section	.nv.compat,"",@"SHT_CUDA_COMPAT_INFO"
	.align	4
        /*0000*/ 	.byte	0x02, 0x09, 0x00, 0x00, 0x02, 0x02, 0x01, 0x00, 0x02, 0x05, 0x05, 0x00, 0x03, 0x07, 0x01, 0x01
        /*0010*/ 	.byte	0x02, 0x03, 0x00, 0x00, 0x02, 0x06, 0x01, 0x00, 0x04, 0x0b, 0x08, 0x00, 0x01, 0x00, 0x00, 0x00
        /*0020*/ 	.byte	0x00, 0x00, 0x00, 0x00


//--------------------- .nv.info._Z16MatrixVectorMultPdS_S_i --------------------------
	.section	.nv.info._Z16MatrixVectorMultPdS_S_i,"",@"SHT_CUDA_INFO"
	.sectionflags	@""
	.align	4


	//----- nvinfo : EIATTR_CUDA_API_VERSION
	.align		4
        /*0000*/ 	.byte	0x04, 0x37
        /*0002*/ 	.short	(.L_62 - .L_61)
.L_61:
        /*0004*/ 	.word	0x00000082


	//----- nvinfo : EIATTR_KPARAM_INFO
	.align		4
.L_62:
        /*0008*/ 	.byte	0x04, 0x17
        /*000a*/ 	.short	(.L_64 - .L_63)
.L_63:
        /*000c*/ 	.word	0x00000000
        /*0010*/ 	.short	0x0003
        /*0012*/ 	.short	0x0018
        /*0014*/ 	.byte	0x00, 0xf0, 0x11, 0x00


	//----- nvinfo : EIATTR_KPARAM_INFO
	.align		4
.L_64:
        /*0018*/ 	.byte	0x04, 0x17
        /*001a*/ 	.short	(.L_66 - .L_65)
.L_65:
        /*001c*/ 	.word	0x00000000
        /*0020*/ 	.short	0x0002
        /*0022*/ 	.short	0x0010
        /*0024*/ 	.byte	0x00, 0xf5, 0x21, 0x00


	//----- nvinfo : EIATTR_KPARAM_INFO
	.align		4
.L_66:
        /*0028*/ 	.byte	0x04, 0x17
        /*002a*/ 	.short	(.L_68 - .L_67)
.L_67:
        /*002c*/ 	.word	0x00000000
        /*0030*/ 	.short	0x0001
        /*0032*/ 	.short	0x0008
        /*0034*/ 	.byte	0x00, 0xf5, 0x21, 0x00


	//----- nvinfo : EIATTR_KPARAM_INFO
	.align		4
.L_68:
        /*0038*/ 	.byte	0x04, 0x17
        /*003a*/ 	.short	(.L_70 - .L_69)
.L_69:
        /*003c*/ 	.word	0x00000000
        /*0040*/ 	.short	0x0000
        /*0042*/ 	.short	0x0000
        /*0044*/ 	.byte	0x00, 0xf5, 0x21, 0x00


	//----- nvinfo : EIATTR_SPARSE_MMA_MASK
	.align		4
.L_70:
        /*0048*/ 	.byte	0x03, 0x50
        /*004a*/ 	.short	0x0000


	//----- nvinfo : EIATTR_MAXREG_COUNT
	.align		4
        /*004c*/ 	.byte	0x03, 0x1b
        /*004e*/ 	.short	0x00ff


	//----- nvinfo : EIATTR_MERCURY_ISA_VERSION
	.align		4
        /*0050*/ 	.byte	0x03, 0x5f
        /*0052*/ 	.short	0x0101


	//----- nvinfo : EIATTR_VRC_CTA_INIT_COUNT
	.align		4
        /*0054*/ 	.byte	0x02, 0x4a
	.zero		1
	.zero		1


	//----- nvinfo : EIATTR_EXIT_INSTR_OFFSETS
	.align		4
        /*0058*/ 	.byte	0x04, 0x1c
        /*005a*/ 	.short	(.L_72 - .L_71)


	//   ....[0]....
.L_71:
        /*005c*/ 	.word	0x00000ab0


	//----- nvinfo : EIATTR_CRS_STACK_SIZE
	.align		4
.L_72:
        /*0060*/ 	.byte	0x04, 0x1e
        /*0062*/ 	.short	(.L_74 - .L_73)
.L_73:
        /*0064*/ 	.word	0x00000000


	//----- nvinfo : EIATTR_CBANK_PARAM_SIZE
	.align		4
.L_74:
        /*0068*/ 	.byte	0x03, 0x19
        /*006a*/ 	.short	0x001c


	//----- nvinfo : EIATTR_PARAM_CBANK
	.align		4
        /*006c*/ 	.byte	0x04, 0x0a
        /*006e*/ 	.short	(.L_76 - .L_75)
	.align		4
.L_75:
        /*0070*/ 	.word	index@(.nv.constant0._Z16MatrixVectorMultPdS_S_i)
        /*0074*/ 	.short	0x0380
        /*0076*/ 	.short	0x001c


	//----- nvinfo : EIATTR_SW_WAR
	.align		4
.L_76:
        /*0078*/ 	.byte	0x04, 0x36
        /*007a*/ 	.short	(.L_78 - .L_77)
.L_77:
        /*007c*/ 	.word	0x00000008
.L_78:


//--------------------- .nv.info._Z16SetDiagonalToOnePdi --------------------------
	.section	.nv.info._Z16SetDiagonalToOnePdi,"",@"SHT_CUDA_INFO"
	.sectionflags	@""
	.align	4


	//----- nvinfo : EIATTR_CUDA_API_VERSION
	.align		4
        /*0000*/ 	.byte	0x04, 0x37
        /*0002*/ 	.short	(.L_80 - .L_79)
.L_79:
        /*0004*/ 	.word	0x00000082


	//----- nvinfo : EIATTR_KPARAM_INFO
	.align		4
.L_80:
        /*0008*/ 	.byte	0x04, 0x17
        /*000a*/ 	.short	(.L_82 - .L_81)
.L_81:
        /*000c*/ 	.word	0x00000000
        /*0010*/ 	.short	0x0001
        /*0012*/ 	.short	0x0008
        /*0014*/ 	.byte	0x00, 0xf0, 0x11, 0x00


	//----- nvinfo : EIATTR_KPARAM_INFO
	.align		4
.L_82:
        /*0018*/ 	.byte	0x04, 0x17
        /*001a*/ 	.short	(.L_84 - .L_83)
.L_83:
        /*001c*/ 	.word	0x00000000
        /*0020*/ 	.short	0x0000
        /*0022*/ 	.short	0x0000
        /*0024*/ 	.byte	0x00, 0xf5, 0x21, 0x00


	//----- nvinfo : EIATTR_SPARSE_MMA_MASK
	.align		4
.L_84:
        /*0028*/ 	.byte	0x03, 0x50
        /*002a*/ 	.short	0x0000


	//----- nvinfo : EIATTR_MAXREG_COUNT
	.align		4
        /*002c*/ 	.byte	0x03, 0x1b
        /*002e*/ 	.short	0x00ff


	//----- nvinfo : EIATTR_MERCURY_ISA_VERSION
	.align		4
        /*0030*/ 	.byte	0x03, 0x5f
        /*0032*/ 	.short	0x0101


	//----- nvinfo : EIATTR_VRC_CTA_INIT_COUNT
	.align		4
        /*0034*/ 	.byte	0x02, 0x4a
	.zero		1
	.zero		1


	//----- nvinfo : EIATTR_EXIT_INSTR_OFFSETS
	.align		4
        /*0038*/ 	.byte	0x04, 0x1c
        /*003a*/ 	.short	(.L_86 - .L_85)


	//   ....[0]....
.L_85:
        /*003c*/ 	.word	0x00000090


	//   ....[1]....
        /*0040*/ 	.word	0x00000390


	//   ....[2]....
        /*0044*/ 	.word	0x000004e0


	//----- nvinfo : EIATTR_CRS_STACK_SIZE
	.align		4
.L_86:
        /*0048*/ 	.byte	0x04, 0x1e
        /*004a*/ 	.short	(.L_88 - .L_87)
.L_87:
        /*004c*/ 	.word	0x00000000


	//----- nvinfo : EIATTR_CBANK_PARAM_SIZE
	.align		4
.L_88:
        /*0050*/ 	.byte	0x03, 0x19
        /*0052*/ 	.short	0x000c


	//----- nvinfo : EIATTR_PARAM_CBANK
	.align		4
        /*0054*/ 	.byte	0x04, 0x0a
        /*0056*/ 	.short	(.L_90 - .L_89)
	.align		4
.L_89:
        /*0058*/ 	.word	index@(.nv.constant0._Z16SetDiagonalToOnePdi)
        /*005c*/ 	.short	0x0380
        /*005e*/ 	.short	0x000c


	//----- nvinfo : EIATTR_SW_WAR
	.align		4
.L_90:
        /*0060*/ 	.byte	0x04, 0x36
        /*0062*/ 	.short	(.L_92 - .L_91)
.L_91:
        /*0064*/ 	.word	0x00000008
.L_92:


//--------------------- .nv.info._Z14divideIdentityPdS_i --------------------------
	.section	.nv.info._Z14divideIdentityPdS_i,"",@"SHT_CUDA_INFO"
	.sectionflags	@""
	.align	4


	//----- nvinfo : EIATTR_CUDA_API_VERSION
	.align		4
        /*0000*/ 	.byte	0x04, 0x37
        /*0002*/ 	.short	(.L_94 - .L_93)
.L_93:
        /*0004*/ 	.word	0x00000082


	//----- nvinfo : EIATTR_KPARAM_INFO
	.align		4
.L_94:
        /*0008*/ 	.byte	0x04, 0x17
        /*000a*/ 	.short	(.L_96 - .L_95)
.L_95:
        /*000c*/ 	.word	0x00000000
        /*0010*/ 	.short	0x0002
        /*0012*/ 	.short	0x0010
        /*0014*/ 	.byte	0x00, 0xf0, 0x11, 0x00


	//----- nvinfo : EIATTR_KPARAM_INFO
	.align		4
.L_96:
        /*0018*/ 	.byte	0x04, 0x17
        /*001a*/ 	.short	(.L_98 - .L_97)
.L_97:
        /*001c*/ 	.word	0x00000000
        /*0020*/ 	.short	0x0001
        /*0022*/ 	.short	0x0008
        /*0024*/ 	.byte	0x00, 0xf5, 0x21, 0x00


	//----- nvinfo : EIATTR_KPARAM_INFO
	.align		4
.L_98:
        /*0028*/ 	.byte	0x04, 0x17
        /*002a*/ 	.short	(.L_100 - .L_99)
.L_99:
        /*002c*/ 	.word	0x00000000
        /*0030*/ 	.short	0x0000
        /*0032*/ 	.short	0x0000
        /*0034*/ 	.byte	0x00, 0xf5, 0x21, 0x00


	//----- nvinfo : EIATTR_SPARSE_MMA_MASK
	.align		4
.L_100:
        /*0038*/ 	.byte	0x03, 0x50
        /*003a*/ 	.short	0x0000


	//----- nvinfo : EIATTR_MAXREG_COUNT
	.align		4
        /*003c*/ 	.byte	0x03, 0x1b
        /*003e*/ 	.short	0x00ff


	//----- nvinfo : EIATTR_MERCURY_ISA_VERSION
	.align		4
        /*0040*/ 	.byte	0x03, 0x5f
        /*0042*/ 	.short	0x0101


	//----- nvinfo : EIATTR_VRC_CTA_INIT_COUNT
	.align		4
        /*0044*/ 	.byte	0x02, 0x4a
	.zero		1
	.zero		1


	//----- nvinfo : EIATTR_EXIT_INSTR_OFFSETS
	.align		4
        /*0048*/ 	.byte	0x04, 0x1c
        /*004a*/ 	.short	(.L_102 - .L_101)


	//   ....[0]....
.L_101:
        /*004c*/ 	.word	0x000000d0


	//   ....[1]....
        /*0050*/ 	.word	0x00001030


	//----- nvinfo : EIATTR_CRS_STACK_SIZE
	.align		4
.L_102:
        /*0054*/ 	.byte	0x04, 0x1e
        /*0056*/ 	.short	(.L_104 - .L_103)
.L_103:
        /*0058*/ 	.word	0x00000000


	//----- nvinfo : EIATTR_CBANK_PARAM_SIZE
	.align		4
.L_104:
        /*005c*/ 	.byte	0x03, 0x19
        /*005e*/ 	.short	0x0014


	//----- nvinfo : EIATTR_PARAM_CBANK
	.align		4
        /*0060*/ 	.byte	0x04, 0x0a
        /*0062*/ 	.short	(.L_106 - .L_105)
	.align		4
.L_105:
        /*0064*/ 	.word	index@(.nv.constant0._Z14divideIdentityPdS_i)
        /*0068*/ 	.short	0x0380
        /*006a*/ 	.short	0x0014


	//----- nvinfo : EIATTR_SW_WAR
	.align		4
.L_106:
        /*006c*/ 	.byte	0x04, 0x36
        /*006e*/ 	.short	(.L_108 - .L_107)
.L_107:
        /*0070*/ 	.word	0x00000008
.L_108:


//--------------------- .nv.info._Z20nullifyAboveDiagonalPdii --------------------------
	.section	.nv.info._Z20nullifyAboveDiagonalPdii,"",@"SHT_CUDA_INFO"
	.sectionflags	@""
	.align	4


	//----- nvinfo : EIATTR_CUDA_API_VERSION
	.align		4
        /*0000*/ 	.byte	0x04, 0x37
        /*0002*/ 	.short	(.L_110 - .L_109)
.L_109:
        /*0004*/ 	.word	0x00000082


	//----- nvinfo : EIATTR_KPARAM_INFO
	.align		4
.L_110:
        /*0008*/ 	.byte	0x04, 0x17
        /*000a*/ 	.short	(.L_112 - .L_111)
.L_111:
        /*000c*/ 	.word	0x00000000
        /*0010*/ 	.short	0x0002
        /*0012*/ 	.short	0x000c
        /*0014*/ 	.byte	0x00, 0xf0, 0x11, 0x00


	//----- nvinfo : EIATTR_KPARAM_INFO
	.align		4
.L_112:
        /*0018*/ 	.byte	0x04, 0x17
        /*001a*/ 	.short	(.L_114 - .L_113)
.L_113:
        /*001c*/ 	.word	0x00000000
        /*0020*/ 	.short	0x0001
        /*0022*/ 	.short	0x0008
        /*0024*/ 	.byte	0x00, 0xf0, 0x11, 0x00


	//----- nvinfo : EIATTR_KPARAM_INFO
	.align		4
.L_114:
        /*0028*/ 	.byte	0x04, 0x17
        /*002a*/ 	.short	(.L_116 - .L_115)
.L_115:
        /*002c*/ 	.word	0x00000000
        /*0030*/ 	.short	0x0000
        /*0032*/ 	.short	0x0000
        /*0034*/ 	.byte	0x00, 0xf5, 0x21, 0x00


	//----- nvinfo : EIATTR_SPARSE_MMA_MASK
	.align		4
.L_116:
        /*0038*/ 	.byte	0x03, 0x50
        /*003a*/ 	.short	0x0000


	//----- nvinfo : EIATTR_MAXREG_COUNT
	.align		4
        /*003c*/ 	.byte	0x03, 0x1b
        /*003e*/ 	.short	0x00ff


	//----- nvinfo : EIATTR_MERCURY_ISA_VERSION
	.align		4
        /*0040*/ 	.byte	0x03, 0x5f
        /*0042*/ 	.short	0x0101


	//----- nvinfo : EIATTR_VRC_CTA_INIT_COUNT
	.align		4
        /*0044*/ 	.byte	0x02, 0x4a
	.zero		1
	.zero		1


	//----- nvinfo : EIATTR_EXIT_INSTR_OFFSETS
	.align		4
        /*0048*/ 	.byte	0x04, 0x1c
        /*004a*/ 	.short	(.L_118 - .L_117)


	//   ....[0]....
.L_117:
        /*004c*/ 	.word	0x00000090


	//   ....[1]....
        /*0050*/ 	.word	0x00000150


	//----- nvinfo : EIATTR_CRS_STACK_SIZE
	.align		4
.L_118:
        /*0054*/ 	.byte	0x04, 0x1e
        /*0056*/ 	.short	(.L_120 - .L_119)
.L_119:
        /*0058*/ 	.word	0x00000000


	//----- nvinfo : EIATTR_CBANK_PARAM_SIZE
	.align		4
.L_120:
        /*005c*/ 	.byte	0x03, 0x19
        /*005e*/ 	.short	0x0010


	//----- nvinfo : EIATTR_PARAM_CBANK
	.align		4
        /*0060*/ 	.byte	0x04, 0x0a
        /*0062*/ 	.short	(.L_122 - .L_121)
	.align		4
.L_121:
        /*0064*/ 	.word	index@(.nv.constant0._Z20nullifyAboveDiagonalPdii)
        /*0068*/ 	.short	0x0380
        /*006a*/ 	.short	0x0010


	//----- nvinfo : EIATTR_SW_WAR
	.align		4
.L_122:
        /*006c*/ 	.byte	0x04, 0x36
        /*006e*/ 	.short	(.L_124 - .L_123)
.L_123:
        /*0070*/ 	.word	0x00000008
.L_124:


//--------------------- .nv.info._Z14subtract_abovePdS_ii --------------------------
	.section	.nv.info._Z14subtract_abovePdS_ii,"",@"SHT_CUDA_INFO"
	.sectionflags	@""
	.align	4


	//----- nvinfo : EIATTR_CUDA_API_VERSION
	.align		4
        /*0000*/ 	.byte	0x04, 0x37
        /*0002*/ 	.short	(.L_126 - .L_125)
.L_125:
        /*0004*/ 	.word	0x00000082


	//----- nvinfo : EIATTR_KPARAM_INFO
	.align		4
.L_126:
        /*0008*/ 	.byte	0x04, 0x17
        /*000a*/ 	.short	(.L_128 - .L_127)
.L_127:
        /*000c*/ 	.word	0x00000000
        /*0010*/ 	.short	0x0003
        /*0012*/ 	.short	0x0014
        /*0014*/ 	.byte	0x00, 0xf0, 0x11, 0x00


	//----- nvinfo : EIATTR_KPARAM_INFO
	.align		4
.L_128:
        /*0018*/ 	.byte	0x04, 0x17
        /*001a*/ 	.short	(.L_130 - .L_129)
.L_129:
        /*001c*/ 	.word	0x00000000
        /*0020*/ 	.short	0x0002
        /*0022*/ 	.short	0x0010
        /*0024*/ 	.byte	0x00, 0xf0, 0x11, 0x00


	//----- nvinfo : EIATTR_KPARAM_INFO
	.align		4
.L_130:
        /*0028*/ 	.byte	0x04, 0x17
        /*002a*/ 	.short	(.L_132 - .L_131)
.L_131:
        /*002c*/ 	.word	0x00000000
        /*0030*/ 	.short	0x0001
        /*0032*/ 	.short	0x0008
        /*0034*/ 	.byte	0x00, 0xf5, 0x21, 0x00


	//----- nvinfo : EIATTR_KPARAM_INFO
	.align		4
.L_132:
        /*0038*/ 	.byte	0x04, 0x17
        /*003a*/ 	.short	(.L_134 - .L_133)
.L_133:
        /*003c*/ 	.word	0x00000000
        /*0040*/ 	.short	0x0000
        /*0042*/ 	.short	0x0000
        /*0044*/ 	.byte	0x00, 0xf5, 0x21, 0x00


	//----- nvinfo : EIATTR_SPARSE_MMA_MASK
	.align		4
.L_134:
        /*0048*/ 	.byte	0x03, 0x50
        /*004a*/ 	.short	0x0000


	//----- nvinfo : EIATTR_MAXREG_COUNT
	.align		4
        /*004c*/ 	.byte	0x03, 0x1b
        /*004e*/ 	.short	0x00ff


	//----- nvinfo : EIATTR_MERCURY_ISA_VERSION
	.align		4
        /*0050*/ 	.byte	0x03, 0x5f
        /*0052*/ 	.short	0x0101


	//----- nvinfo : EIATTR_VRC_CTA_INIT_COUNT
	.align		4
        /*0054*/ 	.byte	0x02, 0x4a
	.zero		1
	.zero		1


	//----- nvinfo : EIATTR_EXIT_INSTR_OFFSETS
	.align		4
        /*0058*/ 	.byte	0x04, 0x1c
        /*005a*/ 	.short	(.L_136 - .L_135)


	//   ....[0]....
.L_135:
        /*005c*/ 	.word	0x000000f0


	//   ....[1]....
        /*0060*/ 	.word	0x00001100


	//----- nvinfo : EIATTR_CRS_STACK_SIZE
	.align		4
.L_136:
        /*0064*/ 	.byte	0x04, 0x1e
        /*0066*/ 	.short	(.L_138 - .L_137)
.L_137:
        /*0068*/ 	.word	0x00000000


	//----- nvinfo : EIATTR_CBANK_PARAM_SIZE
	.align		4
.L_138:
        /*006c*/ 	.byte	0x03, 0x19
        /*006e*/ 	.short	0x0018


	//----- nvinfo : EIATTR_PARAM_CBANK
	.align		4
        /*0070*/ 	.byte	0x04, 0x0a
        /*0072*/ 	.short	(.L_140 - .L_139)
	.align		4
.L_139:
        /*0074*/ 	.word	index@(.nv.constant0._Z14subtract_abovePdS_ii)
        /*0078*/ 	.short	0x0380
        /*007a*/ 	.short	0x0018


	//----- nvinfo : EIATTR_SW_WAR
	.align		4
.L_140:
        /*007c*/ 	.byte	0x04, 0x36
        /*007e*/ 	.short	(.L_142 - .L_141)
.L_141:
        /*0080*/ 	.word	0x00000008
.L_142:


//--------------------- .nv.info._Z13nullify_belowPdii --------------------------
	.section	.nv.info._Z13nullify_belowPdii,"",@"SHT_CUDA_INFO"
	.sectionflags	@""
	.align	4


	//----- nvinfo : EIATTR_CUDA_API_VERSION
	.align		4
        /*0000*/ 	.byte	0x04, 0x37
        /*0002*/ 	.short	(.L_144 - .L_143)
.L_143:
        /*0004*/ 	.word	0x00000082


	//----- nvinfo : EIATTR_KPARAM_INFO
	.align		4
.L_144:
        /*0008*/ 	.byte	0x04, 0x17
        /*000a*/ 	.short	(.L_146 - .L_145)
.L_145:
        /*000c*/ 	.word	0x00000000
        /*0010*/ 	.short	0x0002
        /*0012*/ 	.short	0x000c
        /*0014*/ 	.byte	0x00, 0xf0, 0x11, 0x00


	//----- nvinfo : EIATTR_KPARAM_INFO
	.align		4
.L_146:
        /*0018*/ 	.byte	0x04, 0x17
        /*001a*/ 	.short	(.L_148 - .L_147)
.L_147:
        /*001c*/ 	.word	0x00000000
        /*0020*/ 	.short	0x0001
        /*0022*/ 	.short	0x0008
        /*0024*/ 	.byte	0x00, 0xf0, 0x11, 0x00


	//----- nvinfo : EIATTR_KPARAM_INFO
	.align		4
.L_148:
        /*0028*/ 	.byte	0x04, 0x17
        /*002a*/ 	.short	(.L_150 - .L_149)
.L_149:
        /*002c*/ 	.word	0x00000000
        /*0030*/ 	.short	0x0000
        /*0032*/ 	.short	0x0000
        /*0034*/ 	.byte	0x00, 0xf5, 0x21, 0x00


	//----- nvinfo : EIATTR_SPARSE_MMA_MASK
	.align		4
.L_150:
        /*0038*/ 	.byte	0x03, 0x50
        /*003a*/ 	.short	0x0000


	//----- nvinfo : EIATTR_MAXREG_COUNT
	.align		4
        /*003c*/ 	.byte	0x03, 0x1b
        /*003e*/ 	.short	0x00ff


	//----- nvinfo : EIATTR_MERCURY_ISA_VERSION
	.align		4
        /*0040*/ 	.byte	0x03, 0x5f
        /*0042*/ 	.short	0x0101


	//----- nvinfo : EIATTR_VRC_CTA_INIT_COUNT
	.align		4
        /*0044*/ 	.byte	0x02, 0x4a
	.zero		1
	.zero		1


	//----- nvinfo : EIATTR_EXIT_INSTR_OFFSETS
	.align		4
        /*0048*/ 	.byte	0x04, 0x1c
        /*004a*/ 	.short	(.L_152 - .L_151)


	//   ....[0]....
.L_151:
        /*004c*/ 	.word	0x000000a0


	//   ....[1]....
        /*0050*/ 	.word	0x00000430


	//   ....[2]....
        /*0054*/ 	.word	0x00000560


	//----- nvinfo : EIATTR_CRS_STACK_SIZE
	.align		4
.L_152:
        /*0058*/ 	.byte	0x04, 0x1e
        /*005a*/ 	.short	(.L_154 - .L_153)
.L_153:
        /*005c*/ 	.word	0x00000000


	//----- nvinfo : EIATTR_CBANK_PARAM_SIZE
	.align		4
.L_154:
        /*0060*/ 	.byte	0x03, 0x19
        /*0062*/ 	.short	0x0010


	//----- nvinfo : EIATTR_PARAM_CBANK
	.align		4
        /*0064*/ 	.byte	0x04, 0x0a
        /*0066*/ 	.short	(.L_156 - .L_155)
	.align		4
.L_155:
        /*0068*/ 	.word	index@(.nv.constant0._Z13nullify_belowPdii)
        /*006c*/ 	.short	0x0380
        /*006e*/ 	.short	0x0010


	//----- nvinfo : EIATTR_SW_WAR
	.align		4
.L_156:
        /*0070*/ 	.byte	0x04, 0x36
        /*0072*/ 	.short	(.L_158 - .L_157)
.L_157:
        /*0074*/ 	.word	0x00000008
.L_158:


//--------------------- .nv.info._Z14subtract_belowPdS_ii --------------------------
	.section	.nv.info._Z14subtract_belowPdS_ii,"",@"SHT_CUDA_INFO"
	.sectionflags	@""
	.align	4


	//----- nvinfo : EIATTR_CUDA_API_VERSION
	.align		4
        /*0000*/ 	.byte	0x04, 0x37
        /*0002*/ 	.short	(.L_160 - .L_159)
.L_159:
        /*0004*/ 	.word	0x00000082


	//----- nvinfo : EIATTR_KPARAM_INFO
	.align		4
.L_160:
        /*0008*/ 	.byte	0x04, 0x17
        /*000a*/ 	.short	(.L_162 - .L_161)
.L_161:
        /*000c*/ 	.word	0x00000000
        /*0010*/ 	.short	0x0003
        /*0012*/ 	.short	0x0014
        /*0014*/ 	.byte	0x00, 0xf0, 0x11, 0x00


	//----- nvinfo : EIATTR_KPARAM_INFO
	.align		4
.L_162:
        /*0018*/ 	.byte	0x04, 0x17
        /*001a*/ 	.short	(.L_164 - .L_163)
.L_163:
        /*001c*/ 	.word	0x00000000
        /*0020*/ 	.short	0x0002
        /*0022*/ 	.short	0x0010
        /*0024*/ 	.byte	0x00, 0xf0, 0x11, 0x00


	//----- nvinfo : EIATTR_KPARAM_INFO
	.align		4
.L_164:
        /*0028*/ 	.byte	0x04, 0x17
        /*002a*/ 	.short	(.L_166 - .L_165)
.L_165:
        /*002c*/ 	.word	0x00000000
        /*0030*/ 	.short	0x0001
        /*0032*/ 	.short	0x0008
        /*0034*/ 	.byte	0x00, 0xf5, 0x21, 0x00


	//----- nvinfo : EIATTR_KPARAM_INFO
	.align		4
.L_166:
        /*0038*/ 	.byte	0x04, 0x17
        /*003a*/ 	.short	(.L_168 - .L_167)
.L_167:
        /*003c*/ 	.word	0x00000000
        /*0040*/ 	.short	0x0000
        /*0042*/ 	.short	0x0000
        /*0044*/ 	.byte	0x00, 0xf5, 0x21, 0x00


	//----- nvinfo : EIATTR_SPARSE_MMA_MASK
	.align		4
.L_168:
        /*0048*/ 	.byte	0x03, 0x50
        /*004a*/ 	.short	0x0000


	//----- nvinfo : EIATTR_MAXREG_COUNT
	.align		4
        /*004c*/ 	.byte	0x03, 0x1b
        /*004e*/ 	.short	0x00ff


	//----- nvinfo : EIATTR_MERCURY_ISA_VERSION
	.align		4
        /*0050*/ 	.byte	0x03, 0x5f
        /*0052*/ 	.short	0x0101


	//----- nvinfo : EIATTR_VRC_CTA_INIT_COUNT
	.align		4
        /*0054*/ 	.byte	0x02, 0x4a
	.zero		1
	.zero		1


	//----- nvinfo : EIATTR_EXIT_INSTR_OFFSETS
	.align		4
        /*0058*/ 	.byte	0x04, 0x1c
        /*005a*/ 	.short	(.L_170 - .L_169)


	//   ....[0]....
.L_169:
        /*005c*/ 	.word	0x000000c0


	//   ....[1]....
        /*0060*/ 	.word	0x000011b0


	//----- nvinfo : EIATTR_CRS_STACK_SIZE
	.align		4
.L_170:
        /*0064*/ 	.byte	0x04, 0x1e
        /*0066*/ 	.short	(.L_172 - .L_171)
.L_171:
        /*0068*/ 	.word	0x00000000


	//----- nvinfo : EIATTR_CBANK_PARAM_SIZE
	.align		4
.L_172:
        /*006c*/ 	.byte	0x03, 0x19
        /*006e*/ 	.short	0x0018


	//----- nvinfo : EIATTR_PARAM_CBANK
	.align		4
        /*0070*/ 	.byte	0x04, 0x0a
        /*0072*/ 	.short	(.L_174 - .L_173)
	.align		4
.L_173:
        /*0074*/ 	.word	index@(.nv.constant0._Z14subtract_belowPdS_ii)
        /*0078*/ 	.short	0x0380
        /*007a*/ 	.short	0x0018


	//----- nvinfo : EIATTR_SW_WAR
	.align		4
.L_174:
        /*007c*/ 	.byte	0x04, 0x36
        /*007e*/ 	.short	(.L_176 - .L_175)
.L_175:
        /*0080*/ 	.word	0x00000008
.L_176:


//--------------------- .nv.info._Z8swapRowsPdS_ii --------------------------
	.section	.nv.info._Z8swapRowsPdS_ii,"",@"SHT_CUDA_INFO"
	.sectionflags	@""
	.align	4


	//----- nvinfo : EIATTR_CUDA_API_VERSION
	.align		4
        /*0000*/ 	.byte	0x04, 0x37
        /*0002*/ 	.short	(.L_178 - .L_177)
.L_177:
        /*0004*/ 	.word	0x00000082


	//----- nvinfo : EIATTR_KPARAM_INFO
	.align		4
.L_178:
        /*0008*/ 	.byte	0x04, 0x17
        /*000a*/ 	.short	(.L_180 - .L_179)
.L_179:
        /*000c*/ 	.word	0x00000000
        /*0010*/ 	.short	0x0003
        /*0012*/ 	.short	0x0014
        /*0014*/ 	.byte	0x00, 0xf0, 0x11, 0x00


	//----- nvinfo : EIATTR_KPARAM_INFO
	.align		4
.L_180:
        /*0018*/ 	.byte	0x04, 0x17
        /*001a*/ 	.short	(.L_182 - .L_181)
.L_181:
        /*001c*/ 	.word	0x00000000
        /*0020*/ 	.short	0x0002
        /*0022*/ 	.short	0x0010
        /*0024*/ 	.byte	0x00, 0xf0, 0x11, 0x00


	//----- nvinfo : EIATTR_KPARAM_INFO
	.align		4
.L_182:
        /*0028*/ 	.byte	0x04, 0x17
        /*002a*/ 	.short	(.L_184 - .L_183)
.L_183:
        /*002c*/ 	.word	0x00000000
        /*0030*/ 	.short	0x0001
        /*0032*/ 	.short	0x0008
        /*0034*/ 	.byte	0x00, 0xf5, 0x21, 0x00


	//----- nvinfo : EIATTR_KPARAM_INFO
	.align		4
.L_184:
        /*0038*/ 	.byte	0x04, 0x17
        /*003a*/ 	.short	(.L_186 - .L_185)
.L_185:
        /*003c*/ 	.word	0x00000000
        /*0040*/ 	.short	0x0000
        /*0042*/ 	.short	0x0000
        /*0044*/ 	.byte	0x00, 0xf5, 0x21, 0x00


	//----- nvinfo : EIATTR_SPARSE_MMA_MASK
	.align		4
.L_186:
        /*0048*/ 	.byte	0x03, 0x50
        /*004a*/ 	.short	0x0000


	//----- nvinfo : EIATTR_MAXREG_COUNT
	.align		4
        /*004c*/ 	.byte	0x03, 0x1b
        /*004e*/ 	.short	0x00ff


	//----- nvinfo : EIATTR_MERCURY_ISA_VERSION
	.align		4
        /*0050*/ 	.byte	0x03, 0x5f
        /*0052*/ 	.short	0x0101


	//----- nvinfo : EIATTR_VRC_CTA_INIT_COUNT
	.align		4
        /*0054*/ 	.byte	0x02, 0x4a
	.zero		1
	.zero		1


	//----- nvinfo : EIATTR_EXIT_INSTR_OFFSETS
	.align		4
        /*0058*/ 	.byte	0x04, 0x1c
        /*005a*/ 	.short	(.L_188 - .L_187)


	//   ....[0]....
.L_187:
        /*005c*/ 	.word	0x00000060


	//   ....[1]....
        /*0060*/ 	.word	0x000000f0


	//   ....[2]....
        /*0064*/ 	.word	0x00000470


	//   ....[3]....
        /*0068*/ 	.word	0x000007f0


	//----- nvinfo : EIATTR_CRS_STACK_SIZE
	.align		4
.L_188:
        /*006c*/ 	.byte	0x04, 0x1e
        /*006e*/ 	.short	(.L_190 - .L_189)
.L_189:
        /*0070*/ 	.word	0x00000000


	//----- nvinfo : EIATTR_CBANK_PARAM_SIZE
	.align		4
.L_190:
        /*0074*/ 	.byte	0x03, 0x19
        /*0076*/ 	.short	0x0018


	//----- nvinfo : EIATTR_PARAM_CBANK
	.align		4
        /*0078*/ 	.byte	0x04, 0x0a
        /*007a*/ 	.short	(.L_192 - .L_191)
	.align		4
.L_191:
        /*007c*/ 	.word	index@(.nv.constant0._Z8swapRowsPdS_ii)
        /*0080*/ 	.short	0x0380
        /*0082*/ 	.short	0x0018


	//----- nvinfo : EIATTR_SW_WAR
	.align		4
.L_192:
        /*0084*/ 	.byte	0x04, 0x36
        /*0086*/ 	.short	(.L_194 - .L_193)
.L_193:
        /*0088*/ 	.word	0x00000008
.L_194:


//--------------------- .nv.info._Z15findMaxInColumnPdii --------------------------
	.section	.nv.info._Z15findMaxInColumnPdii,"",@"SHT_CUDA_INFO"
	.sectionflags	@""
	.align	4


	//----- nvinfo : EIATTR_CUDA_API_VERSION
	.align		4
        /*0000*/ 	.byte	0x04, 0x37
        /*0002*/ 	.short	(.L_196 - .L_195)
.L_195:
        /*0004*/ 	.word	0x00000082


	//----- nvinfo : EIATTR_KPARAM_INFO
	.align		4
.L_196:
        /*0008*/ 	.byte	0x04, 0x17
        /*000a*/ 	.short	(.L_198 - .L_197)
.L_197:
        /*000c*/ 	.word	0x00000000
        /*0010*/ 	.short	0x0002
        /*0012*/ 	.short	0x000c
        /*0014*/ 	.byte	0x00, 0xf0, 0x11, 0x00


	//----- nvinfo : EIATTR_KPARAM_INFO
	.align		4
.L_198:
        /*0018*/ 	.byte	0x04, 0x17
        /*001a*/ 	.short	(.L_200 - .L_199)
.L_199:
        /*001c*/ 	.word	0x00000000
        /*0020*/ 	.short	0x0001
        /*0022*/ 	.short	0x0008
        /*0024*/ 	.byte	0x00, 0xf0, 0x11, 0x00


	//----- nvinfo : EIATTR_KPARAM_INFO
	.align		4
.L_200:
        /*0028*/ 	.byte	0x04, 0x17
        /*002a*/ 	.short	(.L_202 - .L_201)
.L_201:
        /*002c*/ 	.word	0x00000000
        /*0030*/ 	.short	0x0000
        /*0032*/ 	.short	0x0000
        /*0034*/ 	.byte	0x00, 0xf5, 0x21, 0x00


	//----- nvinfo : EIATTR_SPARSE_MMA_MASK
	.align		4
.L_202:
        /*0038*/ 	.byte	0x03, 0x50
        /*003a*/ 	.short	0x0000


	//----- nvinfo : EIATTR_MAXREG_COUNT
	.align		4
        /*003c*/ 	.byte	0x03, 0x1b
        /*003e*/ 	.short	0x00ff


	//----- nvinfo : EIATTR_MERCURY_ISA_VERSION
	.align		4
        /*0040*/ 	.byte	0x03, 0x5f
        /*0042*/ 	.short	0x0101


	//----- nvinfo : EIATTR_VRC_CTA_INIT_COUNT
	.align		4
        /*0044*/ 	.byte	0x02, 0x4a
	.zero		1
	.zero		1


	//----- nvinfo : EIATTR_EXIT_INSTR_OFFSETS
	.align		4
        /*0048*/ 	.byte	0x04, 0x1c
        /*004a*/ 	.short	(.L_204 - .L_203)


	//   ....[0]....
.L_203:
        /*004c*/ 	.word	0x00001030


	//----- nvinfo : EIATTR_CBANK_PARAM_SIZE
	.align		4
.L_204:
        /*0050*/ 	.byte	0x03, 0x19
        /*0052*/ 	.short	0x0010


	//----- nvinfo : EIATTR_PARAM_CBANK
	.align		4
        /*0054*/ 	.byte	0x04, 0x0a
        /*0056*/ 	.short	(.L_206 - .L_205)
	.align		4
.L_205:
        /*0058*/ 	.word	index@(.nv.constant0._Z15findMaxInColumnPdii)
        /*005c*/ 	.short	0x0380
        /*005e*/ 	.short	0x0010


	//----- nvinfo : EIATTR_SW_WAR
	.align		4
.L_206:
        /*0060*/ 	.byte	0x04, 0x36
        /*0062*/ 	.short	(.L_208 - .L_207)
.L_207:
        /*0064*/ 	.word	0x00000008
.L_208:


//--------------------- .nv.callgraph             --------------------------
	.section	.nv.callgraph,"",@"SHT_CUDA_CALLGRAPH"
	.align	4
	.sectionentsize	8
	.align		4
        /*0000*/ 	.word	0x00000000
	.align		4
        /*0004*/ 	.word	0xffffffff
	.align		4
        /*0008*/ 	.word	0x00000000
	.align		4
        /*000c*/ 	.word	0xfffffffe
	.align		4
        /*0010*/ 	.word	0x00000000
	.align		4
        /*0014*/ 	.word	0xfffffffd
	.align		4
        /*0018*/ 	.word	0x00000000
	.align		4
        /*001c*/ 	.word	0xfffffffc


//--------------------- .nv.constant4             --------------------------
	.section	.nv.constant4,"a",@progbits
	.align	8
	.align		8
.nv.constant4:
        /*0000*/ 	.dword	max_elem_idx


//--------------------- .text._Z16MatrixVectorMultPdS_S_i --------------------------
	.section	.text._Z16MatrixVectorMultPdS_S_i,"ax",@progbits
	.align	128
        .global         _Z16MatrixVectorMultPdS_S_i
        .type           _Z16MatrixVectorMultPdS_S_i,@function
        .size           _Z16MatrixVectorMultPdS_S_i,(.L_x_100 - _Z16MatrixVectorMultPdS_S_i)
        .other          _Z16MatrixVectorMultPdS_S_i,@"STO_CUDA_ENTRY STV_DEFAULT"
_Z16MatrixVectorMultPdS_S_i:
.text._Z16MatrixVectorMultPdS_S_i:
[----:B------:R-:W-:Y:S01]  /*0000*/  LDC R1, c[0x0][0x37c] ;  /* 0x0000df00ff017b82 */ /* 0x000fe20000000800 */
[----:B------:R-:W0:Y:S07]  /*0010*/  S2R R3, SR_TID.X ;  /* 0x0000000000037919 */ /* 0x000e2e0000002100 */
[----:B------:R-:W1:Y:S01]  /*0020*/  LDC R0, c[0x0][0x398] ;  /* 0x0000e600ff007b82 */ /* 0x000e620000000800 */
[----:B------:R-:W0:Y:S01]  /*0030*/  LDCU UR4, c[0x0][0x360] ;  /* 0x00006c00ff0477ac */ /* 0x000e220008000800 */
[----:B------:R-:W-:Y:S01]  /*0040*/  BSSY.RECONVERGENT B0, `(.L_x_0) ;  /* 0x00000a3000007945 */ /* 0x000fe20003800200 */
[----:B------:R-:W0:Y:S01]  /*0050*/  S2R R2, SR_CTAID.X ;  /* 0x0000000000027919 */ /* 0x000e220000002500 */
[----:B------:R-:W-:Y:S01]  /*0060*/  CS2R R20, SRZ ;  /* 0x0000000000147805 */ /* 0x000fe2000001ff00 */
[----:B------:R-:W2:Y:S01]  /*0070*/  LDCU.64 UR12, c[0x0][0x358] ;  /* 0x00006b00ff0c77ac */ /* 0x000ea20008000a00 */
[----:B-1----:R-:W-:Y:S01]  /*0080*/  ISETP.GE.AND P0, PT, R0, 0x1, PT ;  /* 0x000000010000780c */ /* 0x002fe20003f06270 */
[----:B0-----:R-:W-:-:S05]  /*0090*/  IMAD R3, R2, UR4, R3 ;  /* 0x0000000402037c24 */ /* 0x001fca000f8e0203 */
[----:B------:R-:W-:-:S13]  /*00a0*/  ISETP.GE.OR P0, PT, R3, R0, !P0 ;  /* 0x000000000300720c */ /* 0x000fda0004706670 */
[----:B--2---:R-:W-:Y:S05]  /*00b0*/  @P0 BRA `(.L_x_1) ;  /* 0x00000008006c0947 */ /* 0x004fea0003800000 */
[C---:B------:R-:W-:Y:S01]  /*00c0*/  ISETP.GE.U32.AND P1, PT, R0.reuse, 0x10, PT ;  /* 0x000000100000780c */ /* 0x040fe20003f26070 */
[----:B------:R-:W-:Y:S01]  /*00d0*/  IMAD R4, R3, R0, RZ ;  /* 0x0000000003047224 */ /* 0x000fe200078e02ff */
[----:B------:R-:W-:Y:S01]  /*00e0*/  LOP3.LUT R2, R0, 0xf, RZ, 0xc0, !PT ;  /* 0x0000000f00027812 */ /* 0x000fe200078ec0ff */
[----:B------:R-:W-:Y:S01]  /*00f0*/  IMAD.MOV.U32 R5, RZ, RZ, RZ ;  /* 0x000000ffff057224 */ /* 0x000fe200078e00ff */
[----:B------:R-:W-:Y:S02]  /*0100*/  CS2R R20, SRZ ;  /* 0x0000000000147805 */ /* 0x000fe4000001ff00 */
[----:B------:R-:W-:-:S07]  /*0110*/  ISETP.NE.AND P0, PT, R2, RZ, PT ;  /* 0x000000ff0200720c */ /* 0x000fce0003f05270 */
[----:B------:R-:W-:Y:S06]  /*0120*/  @!P1 BRA `(.L_x_2) ;  /* 0x0000000400189947 */ /* 0x000fec0003800000 */
[----:B------:R-:W0:Y:S01]  /*0130*/  LDCU.128 UR8, c[0x0][0x380] ;  /* 0x00007000ff0877ac */ /* 0x000e220008000c00 */
[----:B------:R-:W-:Y:S01]  /*0140*/  LOP3.LUT R5, R0, 0x7ffffff0, RZ, 0xc0, !PT ;  /* 0x7ffffff000057812 */ /* 0x000fe200078ec0ff */
[----:B------:R-:W-:Y:S01]  /*0150*/  IMAD.MOV.U32 R24, RZ, RZ, R4 ;  /* 0x000000ffff187224 */ /* 0x000fe200078e0004 */
[----:B------:R-:W-:Y:S02]  /*0160*/  CS2R R20, SRZ ;  /* 0x0000000000147805 */ /* 0x000fe4000001ff00 */
[----:B------:R-:W-:Y:S01]  /*0170*/  IADD3 R25, PT, PT, -R5, RZ, RZ ;  /* 0x000000ff05197210 */ /* 0x000fe20007ffe1ff */
[----:B0-----:R-:W-:Y:S02]  /*0180*/  UIADD3 UR4, UP1, UPT, UR10, 0x40, URZ ;  /* 0x000000400a047890 */ /* 0x001fe4000ff3e0ff */
[----:B------:R-:W-:Y:S02]  /*0190*/  UIADD3 UR6, UP0, UPT, UR8, 0x40, URZ ;  /* 0x0000004008067890 */ /* 0x000fe4000ff1e0ff */
[----:B------:R-:W-:-:S02]  /*01a0*/  UIADD3.X UR5, UPT, UPT, URZ, UR11, URZ, UP1, !UPT ;  /* 0x0000000bff057290 */ /* 0x000fc40008ffe4ff */
[----:B------:R-:W-:Y:S01]  /*01b0*/  IMAD.U32 R12, RZ, RZ, UR4 ;  /* 0x00000004ff0c7e24 */ /* 0x000fe2000f8e00ff */
[----:B------:R-:W-:-:S03]  /*01c0*/  UIADD3.X UR7, UPT, UPT, URZ, UR9, URZ, UP0, !UPT ;  /* 0x00000009ff077290 */ /* 0x000fc600087fe4ff */
[----:B------:R-:W-:-:S09]  /*01d0*/  IMAD.U32 R13, RZ, RZ, UR5 ;  /* 0x00000005ff0d7e24 */ /* 0x000fd2000f8e00ff */
.L_x_3:
[----:B------:R-:W-:Y:S01]  /*01e0*/  MOV R6, UR6 ;  /* 0x0000000600067c02 */ /* 0x000fe20008000f00 */
[----:B------:R-:W-:Y:S01]  /*01f0*/  IMAD.U32 R7, RZ, RZ, UR7 ;  /* 0x00000007ff077e24 */ /* 0x000fe2000f8e00ff */
[----:B------:R-:W-:Y:S01]  /*0200*/  MOV R9, R13 ;  /* 0x0000000d00097202 */ /* 0x000fe20000000f00 */
[----:B------:R-:W-:Y:S02]  /*0210*/  IMAD.MOV.U32 R8, RZ, RZ, R12 ;  /* 0x000000ffff087224 */ /* 0x000fe400078e000c */
[----:B------:R-:W-:-:S03]  /*0220*/  IMAD.WIDE R6, R24, 0x8, R6 ;  /* 0x0000000818067825 */ /* 0x000fc600078e0206 */
[----:B------:R-:W2:Y:S04]  /*0230*/  LDG.E.64 R18, desc[UR12][R8.64+-0x40] ;  /* 0xffffc00c08127981 */ /* 0x000ea8000c1e1b00 */
[----:B------:R-:W2:Y:S04]  /*0240*/  LDG.E.64 R10, desc[UR12][R6.64+-0x40] ;  /* 0xffffc00c060a7981 */ /* 0x000ea8000c1e1b00 */
[----:B------:R-:W3:Y:S04]  /*0250*/  LDG.E.64 R16, desc[UR12][R8.64+-0x38] ;  /* 0xffffc80c08107981 */ /* 0x000ee8000c1e1b00 */
[----:B------:R-:W3:Y:S04]  /*0260*/  LDG.E.64 R14, desc[UR12][R6.64+-0x38] ;  /* 0xffffc80c060e7981 */ /* 0x000ee8000c1e1b00 */
[----:B------:R-:W4:Y:S04]  /*0270*/  LDG.E.64 R22, desc[UR12][R8.64+-0x30] ;  /* 0xffffd00c08167981 */ /* 0x000f28000c1e1b00 */
[----:B------:R-:W4:Y:S01]  /*0280*/  LDG.E.64 R12, desc[UR12][R6.64+-0x30] ;  /* 0xffffd00c060c7981 */ /* 0x000f22000c1e1b00 */
[----:B--2---:R-:W-:-:S03]  /*0290*/  DFMA R18, R10, R18, R20 ;  /* 0x000000120a12722b */ /* 0x004fc60000000014 */
[----:B------:R-:W2:Y:S04]  /*02a0*/  LDG.E.64 R20, desc[UR12][R8.64+-0x28] ;  /* 0xffffd80c08147981 */ /* 0x000ea8000c1e1b00 */
[----:B------:R-:W2:Y:S01]  /*02b0*/  LDG.E.64 R10, desc[UR12][R6.64+-0x28] ;  /* 0xffffd80c060a7981 */ /* 0x000ea2000c1e1b00 */
[----:B---3--:R-:W-:-:S03]  /*02c0*/  DFMA R16, R14, R16, R18 ;  /* 0x000000100e10722b */ /* 0x008fc60000000012 */
[----:B------:R-:W3:Y:S04]  /*02d0*/  LDG.E.64 R18, desc[UR12][R8.64+-0x20] ;  /* 0xffffe00c08127981 */ /* 0x000ee8000c1e1b00 */
[----:B------:R-:W3:Y:S01]  /*02e0*/  LDG.E.64 R14, desc[UR12][R6.64+-0x20] ;  /* 0xffffe00c060e7981 */ /* 0x000ee2000c1e1b00 */
[----:B----4-:R-:W-:-:S03]  /*02f0*/  DFMA R22, R12, R22, R16 ;  /* 0x000000160c16722b */ /* 0x010fc60000000010 */
        /* <DEDUP_REMOVED lines=29> */
[----:B------:R-:W-:Y:S01]  /*04d0*/  VIADD R25, R25, 0x10 ;  /* 0x0000001019197836 */ /* 0x000fe20000000000 */
[----:B--2---:R-:W-:Y:S02]  /*04e0*/  DFMA R12, R12, R10, R18 ;  /* 0x0000000a0c0c722b */ /* 0x004fe40000000012 */
[----:B------:R-:W2:Y:S04]  /*04f0*/  LDG.E.64 R10, desc[UR12][R8.64+0x38] ;  /* 0x0000380c080a7981 */ /* 0x000ea8000c1e1b00 */
[----:B------:R-:W2:Y:S01]  /*0500*/  LDG.E.64 R18, desc[UR12][R6.64+0x38] ;  /* 0x0000380c06127981 */ /* 0x000ea2000c1e1b00 */
[----:B------:R-:W-:Y:S01]  /*0510*/  ISETP.NE.AND P1, PT, R25, RZ, PT ;  /* 0x000000ff1900720c */ /* 0x000fe20003f25270 */
[----:B---3--:R-:W-:Y:S01]  /*0520*/  DFMA R12, R16, R14, R12 ;  /* 0x0000000e100c722b */ /* 0x008fe2000000000c */
[----:B------:R-:W-:-:S07]  /*0530*/  IADD3 R24, PT, PT, R24, 0x10, RZ ;  /* 0x0000001018187810 */ /* 0x000fce0007ffe0ff */
[----:B----4-:R-:W-:Y:S01]  /*0540*/  DFMA R20, R22, R20, R12 ;  /* 0x000000141614722b */ /* 0x010fe2000000000c */
[----:B------:R-:W-:-:S05]  /*0550*/  IADD3 R12, P2, PT, R8, 0x80, RZ ;  /* 0x00000080080c7810 */ /* 0x000fca0007f5e0ff */
[----:B------:R-:W-:Y:S02]  /*0560*/  IMAD.X R13, RZ, RZ, R9, P2 ;  /* 0x000000ffff0d7224 */ /* 0x000fe400010e0609 */
[----:B--2---:R-:W-:Y:S01]  /*0570*/  DFMA R20, R18, R10, R20 ;  /* 0x0000000a1214722b */ /* 0x004fe20000000014 */
[----:B------:R-:W-:Y:S10]  /*0580*/  @P1 BRA `(.L_x_3) ;  /* 0xfffffffc00141947 */ /* 0x000ff4000383ffff */
.L_x_2:
[----:B------:R-:W-:Y:S05]  /*0590*/  @!P0 BRA `(.L_x_1) ;  /* 0x0000000400348947 */ /* 0x000fea0003800000 */
[----:B------:R-:W-:Y:S02]  /*05a0*/  ISETP.GE.U32.AND P0, PT, R2, 0x8, PT ;  /* 0x000000080200780c */ /* 0x000fe40003f06070 */
[----:B------:R-:W-:-:S04]  /*05b0*/  LOP3.LUT R22, R0, 0x7, RZ, 0xc0, !PT ;  /* 0x0000000700167812 */ /* 0x000fc800078ec0ff */
[----:B------:R-:W-:-:S07]  /*05c0*/  ISETP.NE.AND P1, PT, R22, RZ, PT ;  /* 0x000000ff1600720c */ /* 0x000fce0003f25270 */
[----:B------:R-:W-:Y:S06]  /*05d0*/  @!P0 BRA `(.L_x_4) ;  /* 0x0000000000788947 */ /* 0x000fec0003800000 */
[----:B------:R-:W0:Y:S01]  /*05e0*/  LDC.64 R8, c[0x0][0x380] ;  /* 0x0000e000ff087b82 */ /* 0x000e220000000a00 */
[----:B------:R-:W-:-:S07]  /*05f0*/  IMAD.IADD R11, R4, 0x1, R5 ;  /* 0x00000001040b7824 */ /* 0x000fce00078e0205 */
[----:B------:R-:W1:Y:S01]  /*0600*/  LDC.64 R6, c[0x0][0x388] ;  /* 0x0000e200ff067b82 */ /* 0x000e620000000a00 */
[----:B0-----:R-:W-:-:S05]  /*0610*/  IMAD.WIDE R8, R11, 0x8, R8 ;  /* 0x000000080b087825 */ /* 0x001fca00078e0208 */
[----:B------:R-:W2:Y:S01]  /*0620*/  LDG.E.64 R18, desc[UR12][R8.64] ;  /* 0x0000000c08127981 */ /* 0x000ea2000c1e1b00 */
[----:B-1----:R-:W-:-:S03]  /*0630*/  IMAD.WIDE.U32 R6, R5, 0x8, R6 ;  /* 0x0000000805067825 */ /* 0x002fc600078e0006 */
[----:B------:R-:W3:Y:S04]  /*0640*/  LDG.E.64 R10, desc[UR12][R8.64+0x8] ;  /* 0x0000080c080a7981 */ /* 0x000ee8000c1e1b00 */
[----:B------:R-:W2:Y:S04]  /*0650*/  LDG.E.64 R24, desc[UR12][R6.64] ;  /* 0x0000000c06187981 */ /* 0x000ea8000c1e1b00 */
[----:B------:R-:W3:Y:S04]  /*0660*/  LDG.E.64 R12, desc[UR12][R6.64+0x8] ;  /* 0x0000080c060c7981 */ /* 0x000ee8000c1e1b00 */
[----:B------:R-:W4:Y:S04]  /*0670*/  LDG.E.64 R14, desc[UR12][R8.64+0x10] ;  /* 0x0000100c080e7981 */ /* 0x000f28000c1e1b00 */
[----:B------:R-:W4:Y:S04]  /*0680*/  LDG.E.64 R16, desc[UR12][R6.64+0x10] ;  /* 0x0000100c06107981 */ /* 0x000f28000c1e1b00 */
[----:B------:R-:W5:Y:S04]  /*0690*/  LDG.E.64 R26, desc[UR12][R8.64+0x38] ;  /* 0x0000380c081a7981 */ /* 0x000f68000c1e1b00 */
[----:B------:R-:W5:Y:S01]  /*06a0*/  LDG.E.64 R28, desc[UR12][R6.64+0x38] ;  /* 0x0000380c061c7981 */ /* 0x000f62000c1e1b00 */
        /* <DEDUP_REMOVED lines=12> */
[----:B---3--:R-:W-:-:S08]  /*0770*/  DFMA R10, R10, R12, R18 ;  /* 0x0000000c0a0a722b */ /* 0x008fd00000000012 */
[----:B----4-:R-:W-:Y:S01]  /*0780*/  DFMA R10, R14, R16, R10 ;  /* 0x000000100e0a722b */ /* 0x010fe2000000000a */
[----:B------:R-:W-:-:S07]  /*0790*/  VIADD R5, R5, 0x8 ;  /* 0x0000000805057836 */ /* 0x000fce0000000000 */
[----:B--2---:R-:W-:-:S08]  /*07a0*/  DFMA R20, R20, R24, R10 ;  /* 0x000000181414722b */ /* 0x004fd0000000000a */
[----:B-----5:R-:W-:-:S11]  /*07b0*/  DFMA R20, R26, R28, R20 ;  /* 0x0000001c1a14722b */ /* 0x020fd60000000014 */
.L_x_4:
[----:B------:R-:W-:Y:S05]  /*07c0*/  @!P1 BRA `(.L_x_1) ;  /* 0x0000000000a89947 */ /* 0x000fea0003800000 */
[----:B------:R-:W-:Y:S02]  /*07d0*/  ISETP.GE.U32.AND P0, PT, R22, 0x4, PT ;  /* 0x000000041600780c */ /* 0x000fe40003f06070 */
[----:B------:R-:W-:-:S04]  /*07e0*/  LOP3.LUT R0, R0, 0x3, RZ, 0xc0, !PT ;  /* 0x0000000300007812 */ /* 0x000fc800078ec0ff */
[----:B------:R-:W-:-:S07]  /*07f0*/  ISETP.NE.AND P1, PT, R0, RZ, PT ;  /* 0x000000ff0000720c */ /* 0x000fce0003f25270 */
[----:B------:R-:W-:Y:S06]  /*0800*/  @!P0 BRA `(.L_x_5) ;  /* 0x0000000000488947 */ /* 0x000fec0003800000 */
[----:B------:R-:W0:Y:S01]  /*0810*/  LDC.64 R6, c[0x0][0x380] ;  /* 0x0000e000ff067b82 */ /* 0x000e220000000a00 */
[----:B------:R-:W-:-:S07]  /*0820*/  IADD3 R25, PT, PT, R4, R5, RZ ;  /* 0x0000000504197210 */ /* 0x000fce0007ffe0ff */
        /* <DEDUP_REMOVED lines=11> */
[----:B------:R-:W-:Y:S01]  /*08e0*/  VIADD R5, R5, 0x4 ;  /* 0x0000000405057836 */ /* 0x000fe20000000000 */
[----:B--2---:R-:W-:-:S08]  /*08f0*/  DFMA R6, R6, R8, R20 ;  /* 0x000000080606722b */ /* 0x004fd00000000014 */
[----:B---3--:R-:W-:-:S08]  /*0900*/  DFMA R6, R10, R12, R6 ;  /* 0x0000000c0a06722b */ /* 0x008fd00000000006 */
[----:B----4-:R-:W-:-:S08]  /*0910*/  DFMA R6, R14, R16, R6 ;  /* 0x000000100e06722b */ /* 0x010fd00000000006 */
[----:B-----5:R-:W-:-:S11]  /*0920*/  DFMA R20, R18, R22, R6 ;  /* 0x000000161214722b */ /* 0x020fd60000000006 */
.L_x_5:
[----:B------:R-:W-:Y:S05]  /*0930*/  @!P1 BRA `(.L_x_1) ;  /* 0x00000000004c9947 */ /* 0x000fea0003800000 */
[----:B------:R-:W0:Y:S01]  /*0940*/  LDC.64 R8, c[0x0][0x388] ;  /* 0x0000e200ff087b82 */ /* 0x000e220000000a00 */
[----:B------:R-:W-:Y:S02]  /*0950*/  IMAD.IADD R11, R4, 0x1, R5 ;  /* 0x00000001040b7824 */ /* 0x000fe400078e0205 */
[----:B------:R-:W-:-:S05]  /*0960*/  IMAD.MOV R0, RZ, RZ, -R0 ;  /* 0x000000ffff007224 */ /* 0x000fca00078e0a00 */
[----:B------:R-:W1:Y:S01]  /*0970*/  LDC.64 R6, c[0x0][0x380] ;  /* 0x0000e000ff067b82 */ /* 0x000e620000000a00 */
[----:B0-----:R-:W-:-:S04]  /*0980*/  IMAD.WIDE.U32 R8, R5, 0x8, R8 ;  /* 0x0000000805087825 */ /* 0x001fc800078e0008 */
[----:B------:R-:W-:Y:S01]  /*0990*/  IMAD.MOV.U32 R13, RZ, RZ, R9 ;  /* 0x000000ffff0d7224 */ /* 0x000fe200078e0009 */
[----:B------:R-:W-:-:S07]  /*09a0*/  MOV R2, R8 ;  /* 0x0000000800027202 */ /* 0x000fce0000000f00 */
.L_x_6:
[----:B-1----:R-:W-:Y:S01]  /*09b0*/  IMAD.WIDE R4, R11, 0x8, R6 ;  /* 0x000000080b047825 */ /* 0x002fe200078e0206 */
[----:B------:R-:W-:-:S03]  /*09c0*/  MOV R8, R2 ;  /* 0x0000000200087202 */ /* 0x000fc60000000f00 */
[----:B------:R-:W-:Y:S02]  /*09d0*/  IMAD.MOV.U32 R9, RZ, RZ, R13 ;  /* 0x000000ffff097224 */ /* 0x000fe400078e000d */
[----:B------:R-:W2:Y:S04]  /*09e0*/  LDG.E.64 R4, desc[UR12][R4.64] ;  /* 0x0000000c04047981 */ /* 0x000ea8000c1e1b00 */
[----:B------:R-:W2:Y:S01]  /*09f0*/  LDG.E.64 R8, desc[UR12][R8.64] ;  /* 0x0000000c08087981 */ /* 0x000ea2000c1e1b00 */
[----:B------:R-:W-:Y:S01]  /*0a00*/  IADD3 R0, PT, PT, R0, 0x1, RZ ;  /* 0x0000000100007810 */ /* 0x000fe20007ffe0ff */
[----:B------:R-:W-:Y:S01]  /*0a10*/  VIADD R11, R11, 0x1 ;  /* 0x000000010b0b7836 */ /* 0x000fe20000000000 */
[----:B------:R-:W-:Y:S02]  /*0a20*/  IADD3 R2, P1, PT, R2, 0x8, RZ ;  /* 0x0000000802027810 */ /* 0x000fe40007f3e0ff */
[----:B------:R-:W-:-:S02]  /*0a30*/  ISETP.NE.AND P0, PT, R0, RZ, PT ;  /* 0x000000ff0000720c */ /* 0x000fc40003f05270 */
[----:B------:R-:W-:Y:S01]  /*0a40*/  IADD3.X R13, PT, PT, RZ, R13, RZ, P1, !PT ;  /* 0x0000000dff0d7210 */ /* 0x000fe20000ffe4ff */
[----:B--2---:R-:W-:-:S10]  /*0a50*/  DFMA R20, R4, R8, R20 ;  /* 0x000000080414722b */ /* 0x004fd40000000014 */
[----:B------:R-:W-:Y:S05]  /*0a60*/  @P0 BRA `(.L_x_6) ;  /* 0xfffffffc00d00947 */ /* 0x000fea000383ffff */
.L_x_1:
[----:B------:R-:W-:Y:S05]  /*0a70*/  BSYNC.RECONVERGENT B0 ;  /* 0x0000000000007941 */ /* 0x000fea0003800200 */
.L_x_0:
[----:B------:R-:W0:Y:S02]  /*0a80*/  LDC.64 R4, c[0x0][0x390] ;  /* 0x0000e400ff047b82 */ /* 0x000e240000000a00 */
[----:B0-----:R-:W-:-:S05]  /*0a90*/  IMAD.WIDE R2, R3, 0x8, R4 ;  /* 0x0000000803027825 */ /* 0x001fca00078e0204 */
[----:B------:R-:W-:Y:S01]  /*0aa0*/  STG.E.64 desc[UR12][R2.64], R20 ;  /* 0x0000001402007986 */ /* 0x000fe2000c101b0c */
[----:B------:R-:W-:Y:S05]  /*0ab0*/  EXIT ;  /* 0x000000000000794d */ /* 0x000fea0003800000 */
.L_x_7:
[----:B------:R-:W-:-:S00]  /*0ac0*/  BRA `(.L_x_7) ;  /* 0xfffffffc00fc7947 */ /* 0x000fc0000383ffff */
[----:B------:R-:W-:-:S00]  /*0ad0*/  NOP ;  /* 0x0000000000007918 */ /* 0x000fc00000000000 */
        /* <DEDUP_REMOVED lines=10> */
.L_x_100:


//--------------------- .text._Z16SetDiagonalToOnePdi --------------------------
	.section	.text._Z16SetDiagonalToOnePdi,"ax",@progbits
	.align	128
        .global         _Z16SetDiagonalToOnePdi
        .type           _Z16SetDiagonalToOnePdi,@function
        .size           _Z16SetDiagonalToOnePdi,(.L_x_101 - _Z16SetDiagonalToOnePdi)
        .other          _Z16SetDiagonalToOnePdi,@"STO_CUDA_ENTRY STV_DEFAULT"
_Z16SetDiagonalToOnePdi:
.text._Z16SetDiagonalToOnePdi:
[----:B------:R-:W-:Y:S01]  /*0000*/  LDC R1, c[0x0][0x37c] ;  /* 0x0000df00ff017b82 */ /* 0x000fe20000000800 */
[----:B------:R-:W0:Y:S07]  /*0010*/  S2R R5, SR_TID.X ;  /* 0x0000000000057919 */ /* 0x000e2e0000002100 */
[----:B------:R-:W0:Y:S01]  /*0020*/  S2UR UR4, SR_CTAID.X ;  /* 0x00000000000479c3 */ /* 0x000e220000002500 */
[----:B------:R-:W1:Y:S07]  /*0030*/  LDCU UR6, c[0x0][0x388] ;  /* 0x00007100ff0677ac */ /* 0x000e6e0008000800 */
[----:B------:R-:W0:Y:S01]  /*0040*/  LDC R0, c[0x0][0x360] ;  /* 0x0000d800ff007b82 */ /* 0x000e220000000800 */
[----:B------:R-:W2:Y:S01]  /*0050*/  LDCU UR5, c[0x0][0x370] ;  /* 0x00006e00ff0577ac */ /* 0x000ea20008000800 */
[----:B0-----:R-:W-:-:S02]  /*0060*/  IMAD R5, R0, UR4, R5 ;  /* 0x0000000400057c24 */ /* 0x001fc4000f8e0205 */
[----:B--2---:R-:W-:-:S03]  /*0070*/  IMAD R0, R0, UR5, RZ ;  /* 0x0000000500007c24 */ /* 0x004fc6000f8e02ff */
[----:B-1----:R-:W-:-:S13]  /*0080*/  ISETP.GE.AND P0, PT, R5, UR6, PT ;  /* 0x0000000605007c0c */ /* 0x002fda000bf06270 */
[----:B------:R-:W-:Y:S05]  /*0090*/  @P0 EXIT ;  /* 0x000000000000094d */ /* 0x000fea0003800000 */
[----:B------:R-:W0:Y:S01]  /*00a0*/  I2F.U32.RP R8, R0 ;  /* 0x0000000000087306 */ /* 0x000e220000209000 */
[C---:B------:R-:W-:Y:S01]  /*00b0*/  IADD3 R4, PT, PT, R0.reuse, R5, RZ ;  /* 0x0000000500047210 */ /* 0x040fe20007ffe0ff */
[----:B------:R-:W-:Y:S01]  /*00c0*/  IMAD.MOV R9, RZ, RZ, -R0 ;  /* 0x000000ffff097224 */ /* 0x000fe200078e0a00 */
[----:B------:R-:W-:Y:S01]  /*00d0*/  ISETP.NE.U32.AND P2, PT, R0, RZ, PT ;  /* 0x000000ff0000720c */ /* 0x000fe20003f45070 */
[----:B------:R-:W1:Y:S01]  /*00e0*/  LDCU.64 UR4, c[0x0][0x358] ;  /* 0x00006b00ff0477ac */ /* 0x000e620008000a00 */
[C---:B------:R-:W-:Y:S01]  /*00f0*/  ISETP.GE.AND P0, PT, R4.reuse, UR6, PT ;  /* 0x0000000604007c0c */ /* 0x040fe2000bf06270 */
[----:B------:R-:W-:Y:S01]  /*0100*/  BSSY.RECONVERGENT B0, `(.L_x_8) ;  /* 0x0000028000007945 */ /* 0x000fe20003800200 */
[----:B------:R-:W-:Y:S02]  /*0110*/  VIMNMX R7, PT, PT, R4, UR6, !PT ;  /* 0x0000000604077c48 */ /* 0x000fe4000ffe0100 */
[----:B------:R-:W-:-:S04]  /*0120*/  SEL R6, RZ, 0x1, P0 ;  /* 0x00000001ff067807 */ /* 0x000fc80000000000 */
[----:B------:R-:W-:Y:S01]  /*0130*/  IADD3 R7, PT, PT, R7, -R4, -R6 ;  /* 0x8000000407077210 */ /* 0x000fe20007ffe806 */
[----:B0-----:R-:W0:Y:S02]  /*0140*/  MUFU.RCP R8, R8 ;  /* 0x0000000800087308 */ /* 0x001e240000001000 */
[----:B0-----:R-:W-:-:S06]  /*0150*/  IADD3 R2, PT, PT, R8, 0xffffffe, RZ ;  /* 0x0ffffffe08027810 */ /* 0x001fcc0007ffe0ff */
[----:B------:R0:W2:Y:S02]  /*0160*/  F2I.FTZ.U32.TRUNC.NTZ R3, R2 ;  /* 0x0000000200037305 */ /* 0x0000a4000021f000 */
[----:B0-----:R-:W-:Y:S02]  /*0170*/  IMAD.MOV.U32 R2, RZ, RZ, RZ ;  /* 0x000000ffff027224 */ /* 0x001fe400078e00ff */
[----:B--2---:R-:W-:-:S04]  /*0180*/  IMAD R9, R9, R3, RZ ;  /* 0x0000000309097224 */ /* 0x004fc800078e02ff */
[----:B------:R-:W-:-:S06]  /*0190*/  IMAD.HI.U32 R8, R3, R9, R2 ;  /* 0x0000000903087227 */ /* 0x000fcc00078e0002 */
[----:B------:R-:W-:-:S05]  /*01a0*/  IMAD.HI.U32 R9, R8, R7, RZ ;  /* 0x0000000708097227 */ /* 0x000fca00078e00ff */
[----:B------:R-:W-:-:S05]  /*01b0*/  IADD3 R2, PT, PT, -R9, RZ, RZ ;  /* 0x000000ff09027210 */ /* 0x000fca0007ffe1ff */
[----:B------:R-:W-:Y:S02]  /*01c0*/  IMAD R7, R0, R2, R7 ;  /* 0x0000000200077224 */ /* 0x000fe400078e0207 */
[----:B------:R-:W0:Y:S03]  /*01d0*/  LDC.64 R2, c[0x0][0x380] ;  /* 0x0000e000ff027b82 */ /* 0x000e260000000a00 */
[----:B------:R-:W-:-:S13]  /*01e0*/  ISETP.GE.U32.AND P0, PT, R7, R0, PT ;  /* 0x000000000700720c */ /* 0x000fda0003f06070 */
[----:B------:R-:W-:Y:S01]  /*01f0*/  @P0 IMAD.IADD R7, R7, 0x1, -R0 ;  /* 0x0000000107070824 */ /* 0x000fe200078e0a00 */
[----:B------:R-:W-:-:S04]  /*0200*/  @P0 IADD3 R9, PT, PT, R9, 0x1, RZ ;  /* 0x0000000109090810 */ /* 0x000fc80007ffe0ff */
[----:B------:R-:W-:-:S13]  /*0210*/  ISETP.GE.U32.AND P1, PT, R7, R0, PT ;  /* 0x000000000700720c */ /* 0x000fda0003f26070 */
[----:B------:R-:W-:Y:S01]  /*0220*/  @P1 VIADD R9, R9, 0x1 ;  /* 0x0000000109091836 */ /* 0x000fe20000000000 */
[----:B------:R-:W-:-:S04]  /*0230*/  @!P2 LOP3.LUT R9, RZ, R0, RZ, 0x33, !PT ;  /* 0x00000000ff09a212 */ /* 0x000fc800078e33ff */
[----:B------:R-:W-:-:S04]  /*0240*/  IADD3 R4, PT, PT, R6, R9, RZ ;  /* 0x0000000906047210 */ /* 0x000fc80007ffe0ff */
[C---:B------:R-:W-:Y:S02]  /*0250*/  LOP3.LUT R6, R4.reuse, 0x3, RZ, 0xc0, !PT ;  /* 0x0000000304067812 */ /* 0x040fe400078ec0ff */
[----:B------:R-:W-:Y:S02]  /*0260*/  ISETP.GE.U32.AND P1, PT, R4, 0x3, PT ;  /* 0x000000030400780c */ /* 0x000fe40003f26070 */
[----:B------:R-:W-:-:S13]  /*0270*/  ISETP.NE.AND P0, PT, R6, 0x3, PT ;  /* 0x000000030600780c */ /* 0x000fda0003f05270 */
[----:B01----:R-:W-:Y:S05]  /*0280*/  @!P0 BRA `(.L_x_9) ;  /* 0x00000000003c8947 */ /* 0x003fea0003800000 */
[----:B------:R-:W0:Y:S01]  /*0290*/  LDC.64 R8, c[0x0][0x380] ;  /* 0x0000e000ff087b82 */ /* 0x000e220000000a00 */
[----:B------:R-:W-:Y:S02]  /*02a0*/  VIADD R4, R4, 0x1 ;  /* 0x0000000104047836 */ /* 0x000fe40000000000 */
[----:B------:R-:W-:Y:S02]  /*02b0*/  HFMA2 R10, -RZ, RZ, 0, 0 ;  /* 0x00000000ff0a7431 */ /* 0x000fe400000001ff */
[----:B------:R-:W-:Y:S02]  /*02c0*/  IMAD R13, R5, UR6, R5 ;  /* 0x00000006050d7c24 */ /* 0x000fe4000f8e0205 */
[----:B------:R-:W-:Y:S01]  /*02d0*/  IMAD.MOV.U32 R11, RZ, RZ, 0x3ff00000 ;  /* 0x3ff00000ff0b7424 */ /* 0x000fe200078e00ff */
[----:B------:R-:W-:Y:S01]  /*02e0*/  LOP3.LUT R6, R4, 0x3, RZ, 0xc0, !PT ;  /* 0x0000000304067812 */ /* 0x000fe200078ec0ff */
[----:B------:R-:W-:-:S03]  /*02f0*/  IMAD R4, R0, UR6, R0 ;  /* 0x0000000600047c24 */ /* 0x000fc6000f8e0200 */
[----:B------:R-:W-:-:S07]  /*0300*/  IADD3 R12, PT, PT, -R6, RZ, RZ ;  /* 0x000000ff060c7210 */ /* 0x000fce0007ffe1ff */
.L_x_10:
[----:B0-----:R-:W-:Y:S01]  /*0310*/  IMAD.WIDE R6, R13, 0x8, R8 ;  /* 0x000000080d067825 */ /* 0x001fe200078e0208 */
[----:B------:R-:W-:-:S03]  /*0320*/  IADD3 R5, PT, PT, R0, R5, RZ ;  /* 0x0000000500057210 */ /* 0x000fc60007ffe0ff */
[----:B------:R-:W-:Y:S01]  /*0330*/  VIADD R12, R12, 0x1 ;  /* 0x000000010c0c7836 */ /* 0x000fe20000000000 */
[----:B------:R1:W-:Y:S01]  /*0340*/  STG.E.64 desc[UR4][R6.64], R10 ;  /* 0x0000000a06007986 */ /* 0x0003e2000c101b04 */
[----:B------:R-:W-:-:S03]  /*0350*/  IMAD.IADD R13, R4, 0x1, R13 ;  /* 0x00000001040d7824 */ /* 0x000fc600078e020d */
[----:B------:R-:W-:-:S13]  /*0360*/  ISETP.NE.AND P0, PT, R12, RZ, PT ;  /* 0x000000ff0c00720c */ /* 0x000fda0003f05270 */
[----:B-1----:R-:W-:Y:S05]  /*0370*/  @P0 BRA `(.L_x_10) ;  /* 0xfffffffc00e40947 */ /* 0x002fea000383ffff */
.L_x_9:
[----:B------:R-:W-:Y:S05]  /*0380*/  BSYNC.RECONVERGENT B0 ;  /* 0x0000000000007941 */ /* 0x000fea0003800200 */
.L_x_8:
[----:B------:R-:W-:Y:S05]  /*0390*/  @!P1 EXIT ;  /* 0x000000000000994d */ /* 0x000fea0003800000 */
.L_x_11:
[C---:B0-----:R-:W-:Y:S01]  /*03a0*/  IADD3 R9, PT, PT, R0.reuse, R5, RZ ;  /* 0x0000000500097210 */ /* 0x041fe20007ffe0ff */
[----:B------:R-:W-:Y:S01]  /*03b0*/  IMAD R7, R5, UR6, R5 ;  /* 0x0000000605077c24 */ /* 0x000fe2000f8e0205 */
[----:B------:R-:W-:Y:S01]  /*03c0*/  MOV R15, 0x3ff00000 ;  /* 0x3ff00000000f7802 */ /* 0x000fe20000000f00 */
[----:B------:R-:W-:Y:S02]  /*03d0*/  IMAD.MOV.U32 R14, RZ, RZ, 0x0 ;  /* 0x00000000ff0e7424 */ /* 0x000fe400078e00ff */
[C-C-:B------:R-:W-:Y:S02]  /*03e0*/  IMAD.IADD R11, R0.reuse, 0x1, R9.reuse ;  /* 0x00000001000b7824 */ /* 0x140fe400078e0209 */
[----:B------:R-:W-:Y:S02]  /*03f0*/  IMAD R9, R9, UR6, R9 ;  /* 0x0000000609097c24 */ /* 0x000fe4000f8e0209 */
[----:B------:R-:W-:Y:S01]  /*0400*/  IMAD.WIDE R6, R7, 0x8, R2 ;  /* 0x0000000807067825 */ /* 0x000fe200078e0202 */
[----:B------:R-:W-:-:S03]  /*0410*/  IADD3 R17, PT, PT, R0, R11, RZ ;  /* 0x0000000b00117210 */ /* 0x000fc60007ffe0ff */
[----:B------:R-:W-:Y:S01]  /*0420*/  IMAD R11, R11, UR6, R11 ;  /* 0x000000060b0b7c24 */ /* 0x000fe2000f8e020b */
[----:B------:R0:W-:Y:S01]  /*0430*/  STG.E.64 desc[UR4][R6.64], R14 ;  /* 0x0000000e06007986 */ /* 0x0001e2000c101b04 */
[----:B------:R-:W-:Y:S01]  /*0440*/  IMAD R13, R17, UR6, R17 ;  /* 0x00000006110d7c24 */ /* 0x000fe2000f8e0211 */
[----:B------:R-:W-:Y:S01]  /*0450*/  IADD3 R5, PT, PT, R0, R17, RZ ;  /* 0x0000001100057210 */ /* 0x000fe20007ffe0ff */
[----:B------:R-:W-:-:S03]  /*0460*/  IMAD.WIDE R8, R9, 0x8, R2 ;  /* 0x0000000809087825 */ /* 0x000fc600078e0202 */
[----:B------:R-:W-:Y:S01]  /*0470*/  ISETP.GE.AND P0, PT, R5, UR6, PT ;  /* 0x0000000605007c0c */ /* 0x000fe2000bf06270 */
[--C-:B------:R-:W-:Y:S01]  /*0480*/  IMAD.WIDE R10, R11, 0x8, R2.reuse ;  /* 0x000000080b0a7825 */ /* 0x100fe200078e0202 */
[----:B------:R0:W-:Y:S03]  /*0490*/  STG.E.64 desc[UR4][R8.64], R14 ;  /* 0x0000000e08007986 */ /* 0x0001e6000c101b04 */
[----:B------:R-:W-:Y:S01]  /*04a0*/  IMAD.WIDE R12, R13, 0x8, R2 ;  /* 0x000000080d0c7825 */ /* 0x000fe200078e0202 */
[----:B------:R0:W-:Y:S04]  /*04b0*/  STG.E.64 desc[UR4][R10.64], R14 ;  /* 0x0000000e0a007986 */ /* 0x0001e8000c101b04 */
[----:B------:R0:W-:Y:S03]  /*04c0*/  STG.E.64 desc[UR4][R12.64], R14 ;  /* 0x0000000e0c007986 */ /* 0x0001e6000c101b04 */
[----:B------:R-:W-:Y:S05]  /*04d0*/  @!P0 BRA `(.L_x_11) ;  /* 0xfffffffc00b08947 */ /* 0x000fea000383ffff */
[----:B------:R-:W-:Y:S05]  /*04e0*/  EXIT ;  /* 0x000000000000794d */ /* 0x000fea0003800000 */
.L_x_12:
        /* <DEDUP_REMOVED lines=9> */
.L_x_101:


//--------------------- .text._Z14divideIdentityPdS_i --------------------------
	.section	.text._Z14divideIdentityPdS_i,"ax",@progbits
	.align	128
        .global         _Z14divideIdentityPdS_i
        .type           _Z14divideIdentityPdS_i,@function
        .size           _Z14divideIdentityPdS_i,(.L_x_97 - _Z14divideIdentityPdS_i)
        .other          _Z14divideIdentityPdS_i,@"STO_CUDA_ENTRY STV_DEFAULT"
_Z14divideIdentityPdS_i:
.text._Z14divideIdentityPdS_i:
[----:B------:R-:W-:Y:S01]  /*0000*/  LDC R1, c[0x0][0x37c] ;  /* 0x0000df00ff017b82 */ /* 0x000fe20000000800 */
[----:B------:R-:W0:Y:S07]  /*0010*/  S2R R5, SR_TID.X ;  /* 0x0000000000057919 */ /* 0x000e2e0000002100 */
[----:B------:R-:W0:Y:S01]  /*0020*/  S2UR UR4, SR_CTAID.X ;  /* 0x00000000000479c3 */ /* 0x000e220000002500 */
[----:B------:R-:W1:Y:S01]  /*0030*/  LDCU UR7, c[0x0][0x390] ;  /* 0x00007200ff0777ac */ /* 0x000e620008000800 */
[----:B------:R-:W2:Y:S06]  /*0040*/  S2R R10, SR_TID.Y ;  /* 0x00000000000a7919 */ /* 0x000eac0000002200 */
[----:B------:R-:W0:Y:S08]  /*0050*/  LDC R4, c[0x0][0x360] ;  /* 0x0000d800ff047b82 */ /* 0x000e300000000800 */
[----:B------:R-:W2:Y:S08]  /*0060*/  S2UR UR5, SR_CTAID.Y ;  /* 0x00000000000579c3 */ /* 0x000eb00000002600 */
[----:B------:R-:W2:Y:S01]  /*0070*/  LDC R9, c[0x0][0x364] ;  /* 0x0000d900ff097b82 */ /* 0x000ea20000000800 */
[----:B------:R-:W3:Y:S01]  /*0080*/  LDCU UR6, c[0x0][0x374] ;  /* 0x00006e80ff0677ac */ /* 0x000ee20008000800 */
[----:B0-----:R-:W-:-:S05]  /*0090*/  IMAD R5, R4, UR4, R5 ;  /* 0x0000000404057c24 */ /* 0x001fca000f8e0205 */
[----:B-1----:R-:W-:Y:S01]  /*00a0*/  ISETP.GE.AND P0, PT, R5, UR7, PT ;  /* 0x0000000705007c0c */ /* 0x002fe2000bf06270 */
[C---:B--2---:R-:W-:Y:S02]  /*00b0*/  IMAD R10, R9.reuse, UR5, R10 ;  /* 0x00000005090a7c24 */ /* 0x044fe4000f8e020a */
[----:B---3--:R-:W-:-:S10]  /*00c0*/  IMAD R9, R9, UR6, RZ ;  /* 0x0000000609097c24 */ /* 0x008fd4000f8e02ff */
[----:B------:R-:W-:Y:S05]  /*00d0*/  @P0 EXIT ;  /* 0x000000000000094d */ /* 0x000fea0003800000 */
[----:B------:R-:W0:Y:S01]  /*00e0*/  I2F.U32.RP R0, R9 ;  /* 0x0000000900007306 */ /* 0x000e220000209000 */
[--C-:B------:R-:W-:Y:S01]  /*00f0*/  IMAD.IADD R8, R10, 0x1, R9.reuse ;  /* 0x000000010a087824 */ /* 0x100fe200078e0209 */
[----:B------:R-:W-:Y:S01]  /*0100*/  ISETP.NE.U32.AND P2, PT, R9, RZ, PT ;  /* 0x000000ff0900720c */ /* 0x000fe20003f45070 */
[----:B------:R-:W-:Y:S01]  /*0110*/  IMAD.MOV R11, RZ, RZ, -R9 ;  /* 0x000000ffff0b7224 */ /* 0x000fe200078e0a09 */
[----:B------:R-:W1:Y:S02]  /*0120*/  LDCU UR4, c[0x0][0x370] ;  /* 0x00006e00ff0477ac */ /* 0x000e640008000800 */
[C---:B------:R-:W-:Y:S02]  /*0130*/  ISETP.GE.AND P0, PT, R8.reuse, UR7, PT ;  /* 0x0000000708007c0c */ /* 0x040fe4000bf06270 */
[----:B------:R-:W-:Y:S01]  /*0140*/  VIMNMX R7, PT, PT, R8, UR7, !PT ;  /* 0x0000000708077c48 */ /* 0x000fe2000ffe0100 */
[----:B------:R-:W2:Y:S01]  /*0150*/  LDCU.64 UR6, c[0x0][0x358] ;  /* 0x00006b00ff0677ac */ /* 0x000ea20008000a00 */
[----:B------:R-:W-:Y:S01]  /*0160*/  SEL R6, RZ, 0x1, P0 ;  /* 0x00000001ff067807 */ /* 0x000fe20000000000 */
[----:B------:R-:W3:Y:S01]  /*0170*/  LDCU UR5, c[0x0][0x390] ;  /* 0x00007200ff0577ac */ /* 0x000ee20008000800 */
[----:B0-----:R-:W0:Y:S01]  /*0180*/  MUFU.RCP R0, R0 ;  /* 0x0000000000007308 */ /* 0x001e220000001000 */
[----:B-1----:R-:W-:-:S02]  /*0190*/  IMAD R4, R4, UR4, RZ ;  /* 0x0000000404047c24 */ /* 0x002fc4000f8e02ff */
[----:B0-----:R-:W-:Y:S01]  /*01a0*/  VIADD R2, R0, 0xffffffe ;  /* 0x0ffffffe00027836 */ /* 0x001fe20000000000 */
[----:B------:R-:W-:Y:S01]  /*01b0*/  IADD3 R0, PT, PT, R7, -R8, -R6 ;  /* 0x8000000807007210 */ /* 0x000fe20007ffe806 */
[----:B------:R-:W-:-:S03]  /*01c0*/  IMAD.IADD R7, R9, 0x1, R8 ;  /* 0x0000000109077824 */ /* 0x000fc600078e0208 */
[----:B------:R0:W1:Y:S02]  /*01d0*/  F2I.FTZ.U32.TRUNC.NTZ R3, R2 ;  /* 0x0000000200037305 */ /* 0x000064000021f000 */
[----:B0-----:R-:W-:Y:S02]  /*01e0*/  IMAD.MOV.U32 R2, RZ, RZ, RZ ;  /* 0x000000ffff027224 */ /* 0x001fe400078e00ff */
[----:B-1----:R-:W-:-:S04]  /*01f0*/  IMAD R11, R11, R3, RZ ;  /* 0x000000030b0b7224 */ /* 0x002fc800078e02ff */
[----:B------:R-:W-:-:S06]  /*0200*/  IMAD.HI.U32 R3, R3, R11, R2 ;  /* 0x0000000b03037227 */ /* 0x000fcc00078e0002 */
[----:B------:R-:W-:-:S04]  /*0210*/  IMAD.HI.U32 R3, R3, R0, RZ ;  /* 0x0000000003037227 */ /* 0x000fc800078e00ff */
[----:B------:R-:W-:-:S04]  /*0220*/  IMAD.MOV R2, RZ, RZ, -R3 ;  /* 0x000000ffff027224 */ /* 0x000fc800078e0a03 */
[----:B------:R-:W-:-:S05]  /*0230*/  IMAD R0, R9, R2, R0 ;  /* 0x0000000209007224 */ /* 0x000fca00078e0200 */
[----:B------:R-:W-:-:S13]  /*0240*/  ISETP.GE.U32.AND P0, PT, R0, R9, PT ;  /* 0x000000090000720c */ /* 0x000fda0003f06070 */
[----:B------:R-:W-:Y:S02]  /*0250*/  @P0 IMAD.IADD R0, R0, 0x1, -R9 ;  /* 0x0000000100000824 */ /* 0x000fe400078e0a09 */
[----:B------:R-:W-:-:S03]  /*0260*/  @P0 VIADD R3, R3, 0x1 ;  /* 0x0000000103030836 */ /* 0x000fc60000000000 */
[----:B------:R-:W-:-:S13]  /*0270*/  ISETP.GE.U32.AND P1, PT, R0, R9, PT ;  /* 0x000000090000720c */ /* 0x000fda0003f26070 */
[----:B------:R-:W-:Y:S01]  /*0280*/  @P1 VIADD R3, R3, 0x1 ;  /* 0x0000000103031836 */ /* 0x000fe20000000000 */
[----:B------:R-:W-:-:S05]  /*0290*/  @!P2 LOP3.LUT R3, RZ, R9, RZ, 0x33, !PT ;  /* 0x00000009ff03a212 */ /* 0x000fca00078e33ff */
[----:B------:R-:W-:Y:S01]  /*02a0*/  IMAD.IADD R6, R6, 0x1, R3 ;  /* 0x0000000106067824 */ /* 0x000fe200078e0203 */
[----:B------:R-:W-:-:S04]  /*02b0*/  IADD3 R3, PT, PT, R9, R7, RZ ;  /* 0x0000000709037210 */ /* 0x000fc80007ffe0ff */
[----:B--23--:R-:W-:-:S07]  /*02c0*/  LOP3.LUT R2, R6, 0x3, RZ, 0xc0, !PT ;  /* 0x0000000306027812 */ /* 0x00cfce00078ec0ff */
.L_x_32:
[----:B012---:R-:W0:Y:S01]  /*02d0*/  LDC R12, c[0x0][0x390] ;  /* 0x0000e400ff0c7b82 */ /* 0x007e220000000800 */
[----:B------:R-:W-:Y:S01]  /*02e0*/  BSSY.RECONVERGENT B0, `(.L_x_13) ;  /* 0x00000d0000007945 */ /* 0x000fe20003800200 */
[----:B0-----:R-:W-:-:S13]  /*02f0*/  ISETP.GE.AND P0, PT, R10, R12, PT ;  /* 0x0000000c0a00720c */ /* 0x001fda0003f06270 */
[----:B------:R-:W-:Y:S05]  /*0300*/  @P0 BRA `(.L_x_14) ;  /* 0x0000000c00340947 */ /* 0x000fea0003800000 */
[----:B------:R-:W0:Y:S01]  /*0310*/  LDC.64 R14, c[0x0][0x380] ;  /* 0x0000e000ff0e7b82 */ /* 0x000e220000000a00 */
[----:B------:R-:W-:Y:S01]  /*0320*/  ISETP.NE.AND P0, PT, R2, 0x3, PT ;  /* 0x000000030200780c */ /* 0x000fe20003f05270 */
[----:B------:R-:W-:Y:S01]  /*0330*/  IMAD R11, R5, R12, R5 ;  /* 0x0000000c050b7224 */ /* 0x000fe200078e0205 */
[----:B------:R-:W-:Y:S01]  /*0340*/  BSSY.RECONVERGENT B1, `(.L_x_15) ;  /* 0x000005a000017945 */ /* 0x000fe20003800200 */
[----:B------:R-:W-:Y:S02]  /*0350*/  IMAD.MOV.U32 R0, RZ, RZ, R10 ;  /* 0x000000ffff007224 */ /* 0x000fe400078e000a */
[----:B0-----:R-:W-:-:S08]  /*0360*/  IMAD.WIDE R14, R11, 0x8, R14 ;  /* 0x000000080b0e7825 */ /* 0x001fd000078e020e */
[----:B------:R-:W-:Y:S05]  /*0370*/  @!P0 BRA `(.L_x_16) ;  /* 0x0000000400588947 */ /* 0x000fea0003800000 */
[----:B------:R-:W2:Y:S01]  /*0380*/  LDG.E.64 R18, desc[UR6][R14.64] ;  /* 0x000000060e127981 */ /* 0x000ea2000c1e1b00 */
[----:B------:R-:W0:Y:S01]  /*0390*/  LDC.64 R26, c[0x0][0x388] ;  /* 0x0000e200ff1a7b82 */ /* 0x000e220000000a00 */
[----:B------:R-:W-:-:S04]  /*03a0*/  IMAD R11, R5, R12, R10 ;  /* 0x0000000c050b7224 */ /* 0x000fc800078e020a */
[----:B0-----:R-:W-:-:S05]  /*03b0*/  IMAD.WIDE R26, R11, 0x8, R26 ;  /* 0x000000080b1a7825 */ /* 0x001fca00078e021a */
[----:B------:R-:W3:Y:S01]  /*03c0*/  LDG.E.64 R20, desc[UR6][R26.64] ;  /* 0x000000061a147981 */ /* 0x000ee2000c1e1b00 */
[----:B------:R-:W-:Y:S01]  /*03d0*/  IMAD.MOV.U32 R12, RZ, RZ, 0x1 ;  /* 0x00000001ff0c7424 */ /* 0x000fe200078e00ff */
[----:B------:R-:W-:Y:S01]  /*03e0*/  BSSY.RECONVERGENT B2, `(.L_x_17) ;  /* 0x0000013000027945 */ /* 0x000fe20003800200 */
[----:B------:R-:W-:Y:S01]  /*03f0*/  ISETP.NE.AND P1, PT, R2, RZ, PT ;  /* 0x000000ff0200720c */ /* 0x000fe20003f25270 */
[----:B--2---:R-:W0:Y:S03]  /*0400*/  MUFU.RCP64H R13, R19 ;  /* 0x00000013000d7308 */ /* 0x004e260000001800 */
[----:B0-----:R-:W-:-:S08]  /*0410*/  DFMA R16, -R18, R12, 1 ;  /* 0x3ff000001210742b */ /* 0x001fd0000000010c */
[----:B------:R-:W-:Y:S01]  /*0420*/  DFMA R16, R16, R16, R16 ;  /* 0x000000101010722b */ /* 0x000fe20000000010 */
[----:B---3--:R-:W-:-:S07]  /*0430*/  FSETP.GEU.AND P2, PT, |R21|, 6.5827683646048100446e-37, PT ;  /* 0x036000001500780b */ /* 0x008fce0003f4e200 */
[----:B------:R-:W-:-:S08]  /*0440*/  DFMA R16, R12, R16, R12 ;  /* 0x000000100c10722b */ /* 0x000fd0000000000c */
[----:B------:R-:W-:-:S08]  /*0450*/  DFMA R12, -R18, R16, 1 ;  /* 0x3ff00000120c742b */ /* 0x000fd00000000110 */
[----:B------:R-:W-:-:S08]  /*0460*/  DFMA R12, R16, R12, R16 ;  /* 0x0000000c100c722b */ /* 0x000fd00000000010 */
[----:B------:R-:W-:-:S08]  /*0470*/  DMUL R16, R20, R12 ;  /* 0x0000000c14107228 */ /* 0x000fd00000000000 */
[----:B------:R-:W-:-:S08]  /*0480*/  DFMA R22, -R18, R16, R20 ;  /* 0x000000101216722b */ /* 0x000fd00000000114 */
[----:B------:R-:W-:-:S10]  /*0490*/  DFMA R12, R12, R22, R16 ;  /* 0x000000160c0c722b */ /* 0x000fd40000000010 */
[----:B------:R-:W-:-:S05]  /*04a0*/  FFMA R0, RZ, R19, R13 ;  /* 0x00000013ff007223 */ /* 0x000fca000000000d */
[----:B------:R-:W-:-:S13]  /*04b0*/  FSETP.GT.AND P0, PT, |R0|, 1.469367938527859385e-39, PT ;  /* 0x001000000000780b */ /* 0x000fda0003f04200 */
[----:B------:R-:W-:Y:S05]  /*04c0*/  @P0 BRA P2, `(.L_x_18) ;  /* 0x0000000000100947 */ /* 0x000fea0001000000 */
[----:B------:R-:W-:-:S07]  /*04d0*/  MOV R12, 0x4f0 ;  /* 0x000004f0000c7802 */ /* 0x000fce0000000f00 */
[----:B------:R-:W-:Y:S05]  /*04e0*/  CALL.REL.NOINC `($__internal_0_$__cuda_sm20_div_rn_f64_full) ;  /* 0x0000000800d47944 */ /* 0x000fea0003c00000 */
[----:B------:R-:W-:Y:S02]  /*04f0*/  IMAD.MOV.U32 R12, RZ, RZ, R32 ;  /* 0x000000ffff0c7224 */ /* 0x000fe400078e0020 */
[----:B------:R-:W-:-:S07]  /*0500*/  IMAD.MOV.U32 R13, RZ, RZ, R33 ;  /* 0x000000ffff0d7224 */ /* 0x000fce00078e0021 */
.L_x_18:
[----:B------:R-:W-:Y:S05]  /*0510*/  BSYNC.RECONVERGENT B2 ;  /* 0x0000000000027941 */ /* 0x000fea0003800200 */
.L_x_17:
[----:B------:R0:W-:Y:S01]  /*0520*/  STG.E.64 desc[UR6][R26.64], R12 ;  /* 0x0000000c1a007986 */ /* 0x0001e2000c101b06 */
[----:B------:R-:W-:Y:S01]  /*0530*/  IMAD.MOV.U32 R0, RZ, RZ, R8 ;  /* 0x000000ffff007224 */ /* 0x000fe200078e0008 */
[----:B------:R-:W-:Y:S06]  /*0540*/  @!P1 BRA `(.L_x_16) ;  /* 0x0000000000e49947 */ /* 0x000fec0003800000 */
[----:B------:R-:W2:Y:S01]  /*0550*/  LDG.E.64 R18, desc[UR6][R14.64] ;  /* 0x000000060e127981 */ /* 0x000ea2000c1e1b00 */
[----:B------:R-:W-:-:S05]  /*0560*/  IMAD.SHL.U32 R29, R9, 0x8, RZ ;  /* 0x00000008091d7824 */ /* 0x000fca00078e00ff */
[----:B0-----:R-:W-:-:S05]  /*0570*/  IADD3 R26, P0, PT, R26, R29, RZ ;  /* 0x0000001d1a1a7210 */ /* 0x001fca0007f1e0ff */
[----:B------:R-:W-:-:S05]  /*0580*/  IMAD.X R27, RZ, RZ, R27, P0 ;  /* 0x000000ffff1b7224 */ /* 0x000fca00000e061b */
[----:B------:R-:W3:Y:S01]  /*0590*/  LDG.E.64 R20, desc[UR6][R26.64] ;  /* 0x000000061a147981 */ /* 0x000ee2000c1e1b00 */
[----:B------:R-:W-:Y:S01]  /*05a0*/  IMAD.MOV.U32 R12, RZ, RZ, 0x1 ;  /* 0x00000001ff0c7424 */ /* 0x000fe200078e00ff */
[----:B------:R-:W-:Y:S01]  /*05b0*/  BSSY.RECONVERGENT B2, `(.L_x_19) ;  /* 0x0000013000027945 */ /* 0x000fe20003800200 */
[----:B------:R-:W-:Y:S01]  /*05c0*/  ISETP.NE.AND P1, PT, R2, 0x1, PT ;  /* 0x000000010200780c */ /* 0x000fe20003f25270 */
[----:B--2---:R-:W0:Y:S01]  /*05d0*/  MUFU.RCP64H R13, R19 ;  /* 0x00000013000d7308 */ /* 0x004e220000001800 */
[----:B---3--:R-:W-:Y:S02]  /*05e0*/  FSETP.GEU.AND P2, PT, |R21|, 6.5827683646048100446e-37, PT ;  /* 0x036000001500780b */ /* 0x008fe40003f4e200 */
[----:B0-----:R-:W-:-:S08]  /*05f0*/  DFMA R16, -R18, R12, 1 ;  /* 0x3ff000001210742b */ /* 0x001fd0000000010c */
[----:B------:R-:W-:-:S08]  /*0600*/  DFMA R16, R16, R16, R16 ;  /* 0x000000101010722b */ /* 0x000fd00000000010 */
        /* <DEDUP_REMOVED lines=11> */
[----:B------:R-:W-:Y:S01]  /*06c0*/  IMAD.MOV.U32 R12, RZ, RZ, R32 ;  /* 0x000000ffff0c7224 */ /* 0x000fe200078e0020 */
[----:B------:R-:W-:-:S07]  /*06d0*/  MOV R13, R33 ;  /* 0x00000021000d7202 */ /* 0x000fce0000000f00 */
.L_x_20:
[----:B------:R-:W-:Y:S05]  /*06e0*/  BSYNC.RECONVERGENT B2 ;  /* 0x0000000000027941 */ /* 0x000fea0003800200 */
.L_x_19:
[----:B------:R-:W-:Y:S02]  /*06f0*/  IMAD.MOV.U32 R16, RZ, RZ, R26 ;  /* 0x000000ffff107224 */ /* 0x000fe400078e001a */
[----:B------:R-:W-:Y:S02]  /*0700*/  IMAD.MOV.U32 R17, RZ, RZ, R27 ;  /* 0x000000ffff117224 */ /* 0x000fe400078e001b */
[----:B------:R-:W-:-:S03]  /*0710*/  IMAD.MOV.U32 R0, RZ, RZ, R7 ;  /* 0x000000ffff007224 */ /* 0x000fc600078e0007 */
[----:B------:R1:W-:Y:S01]  /*0720*/  STG.E.64 desc[UR6][R16.64], R12 ;  /* 0x0000000c10007986 */ /* 0x0003e2000c101b06 */
[----:B------:R-:W-:Y:S05]  /*0730*/  @!P1 BRA `(.L_x_16) ;  /* 0x0000000000689947 */ /* 0x000fea0003800000 */
[----:B------:R-:W2:Y:S01]  /*0740*/  LDG.E.64 R18, desc[UR6][R14.64] ;  /* 0x000000060e127981 */ /* 0x000ea2000c1e1b00 */
[----:B------:R-:W-:-:S05]  /*0750*/  IADD3 R26, P0, PT, R29, R26, RZ ;  /* 0x0000001a1d1a7210 */ /* 0x000fca0007f1e0ff */
[----:B------:R-:W-:-:S05]  /*0760*/  IMAD.X R27, RZ, RZ, R27, P0 ;  /* 0x000000ffff1b7224 */ /* 0x000fca00000e061b */
[----:B------:R-:W3:Y:S01]  /*0770*/  LDG.E.64 R20, desc[UR6][R26.64] ;  /* 0x000000061a147981 */ /* 0x000ee2000c1e1b00 */
[----:B-1----:R-:W-:Y:S01]  /*0780*/  IMAD.MOV.U32 R12, RZ, RZ, 0x1 ;  /* 0x00000001ff0c7424 */ /* 0x002fe200078e00ff */
[----:B------:R-:W-:Y:S01]  /*0790*/  BSSY.RECONVERGENT B2, `(.L_x_21) ;  /* 0x0000012000027945 */ /* 0x000fe20003800200 */
[----:B--2---:R-:W0:Y:S01]  /*07a0*/  MUFU.RCP64H R13, R19 ;  /* 0x00000013000d7308 */ /* 0x004e220000001800 */
[----:B---3--:R-:W-:-:S03]  /*07b0*/  FSETP.GEU.AND P1, PT, |R21|, 6.5827683646048100446e-37, PT ;  /* 0x036000001500780b */ /* 0x008fc60003f2e200 */
        /* <DEDUP_REMOVED lines=15> */
.L_x_22:
[----:B------:R-:W-:Y:S05]  /*08b0*/  BSYNC.RECONVERGENT B2 ;  /* 0x0000000000027941 */ /* 0x000fea0003800200 */
.L_x_21:
[----:B------:R2:W-:Y:S01]  /*08c0*/  STG.E.64 desc[UR6][R26.64], R12 ;  /* 0x0000000c1a007986 */ /* 0x0005e2000c101b06 */
[----:B------:R-:W-:-:S07]  /*08d0*/  IMAD.MOV.U32 R0, RZ, RZ, R3 ;  /* 0x000000ffff007224 */ /* 0x000fce00078e0003 */
.L_x_16:
[----:B------:R-:W-:Y:S05]  /*08e0*/  BSYNC.RECONVERGENT B1 ;  /* 0x0000000000017941 */ /* 0x000fea0003800200 */
.L_x_15:
[----:B------:R-:W-:-:S13]  /*08f0*/  ISETP.GE.U32.AND P0, PT, R6, 0x3, PT ;  /* 0x000000030600780c */ /* 0x000fda0003f06070 */
[----:B------:R-:W-:Y:S05]  /*0900*/  @!P0 BRA `(.L_x_14) ;  /* 0x0000000400b48947 */ /* 0x000fea0003800000 */
.L_x_31:
[----:B------:R-:W3:Y:S01]  /*0910*/  LDG.E.64 R18, desc[UR6][R14.64] ;  /* 0x000000060e127981 */ /* 0x000ee2000c1e1b00 */
[----:B------:R-:W4:Y:S01]  /*0920*/  LDC.64 R28, c[0x0][0x388] ;  /* 0x0000e200ff1c7b82 */ /* 0x000f220000000a00 */
[----:B------:R-:W-:-:S04]  /*0930*/  IMAD R11, R5, UR5, R0 ;  /* 0x00000005050b7c24 */ /* 0x000fc8000f8e0200 */
[----:B----4-:R-:W-:-:S05]  /*0940*/  IMAD.WIDE R28, R11, 0x8, R28 ;  /* 0x000000080b1c7825 */ /* 0x010fca00078e021c */
[----:B------:R-:W4:Y:S01]  /*0950*/  LDG.E.64 R20, desc[UR6][R28.64] ;  /* 0x000000061c147981 */ /* 0x000f22000c1e1b00 */
[----:B012---:R-:W-:Y:S01]  /*0960*/  MOV R12, 0x1 ;  /* 0x00000001000c7802 */ /* 0x007fe20000000f00 */
[----:B------:R-:W-:Y:S01]  /*0970*/  BSSY.RECONVERGENT B1, `(.L_x_23) ;  /* 0x0000012000017945 */ /* 0x000fe20003800200 */
[----:B---3--:R-:W0:Y:S04]  /*0980*/  MUFU.RCP64H R13, R19 ;  /* 0x00000013000d7308 */ /* 0x008e280000001800 */
[----:B0-----:R-:W-:-:S08]  /*0990*/  DFMA R16, -R18, R12, 1 ;  /* 0x3ff000001210742b */ /* 0x001fd0000000010c */
[----:B------:R-:W-:Y:S01]  /*09a0*/  DFMA R16, R16, R16, R16 ;  /* 0x000000101010722b */ /* 0x000fe20000000010 */
[----:B----4-:R-:W-:-:S07]  /*09b0*/  FSETP.GEU.AND P1, PT, |R21|, 6.5827683646048100446e-37, PT ;  /* 0x036000001500780b */ /* 0x010fce0003f2e200 */
        /* <DEDUP_REMOVED lines=13> */
.L_x_24:
[----:B------:R-:W-:Y:S05]  /*0a90*/  BSYNC.RECONVERGENT B1 ;  /* 0x0000000000017941 */ /* 0x000fea0003800200 */
.L_x_23:
[----:B------:R0:W-:Y:S04]  /*0aa0*/  STG.E.64 desc[UR6][R28.64], R12 ;  /* 0x0000000c1c007986 */ /* 0x0001e8000c101b06 */
[----:B------:R-:W2:Y:S01]  /*0ab0*/  LDG.E.64 R18, desc[UR6][R14.64] ;  /* 0x000000060e127981 */ /* 0x000ea2000c1e1b00 */
[----:B------:R-:W-:-:S05]  /*0ac0*/  IMAD.SHL.U32 R35, R9, 0x8, RZ ;  /* 0x0000000809237824 */ /* 0x000fca00078e00ff */
[----:B------:R-:W-:-:S05]  /*0ad0*/  IADD3 R26, P0, PT, R35, R28, RZ ;  /* 0x0000001c231a7210 */ /* 0x000fca0007f1e0ff */
[----:B------:R-:W-:-:S05]  /*0ae0*/  IMAD.X R27, RZ, RZ, R29, P0 ;  /* 0x000000ffff1b7224 */ /* 0x000fca00000e061d */
[----:B------:R-:W3:Y:S01]  /*0af0*/  LDG.E.64 R20, desc[UR6][R26.64] ;  /* 0x000000061a147981 */ /* 0x000ee2000c1e1b00 */
[----:B------:R-:W-:Y:S01]  /*0b00*/  IMAD.MOV.U32 R16, RZ, RZ, 0x1 ;  /* 0x00000001ff107424 */ /* 0x000fe200078e00ff */
[----:B------:R-:W-:Y:S01]  /*0b10*/  BSSY.RECONVERGENT B1, `(.L_x_25) ;  /* 0x0000012000017945 */ /* 0x000fe20003800200 */
[----:B--2---:R-:W1:Y:S01]  /*0b20*/  MUFU.RCP64H R17, R19 ;  /* 0x0000001300117308 */ /* 0x004e620000001800 */
[----:B---3--:R-:W-:-:S03]  /*0b30*/  FSETP.GEU.AND P1, PT, |R21|, 6.5827683646048100446e-37, PT ;  /* 0x036000001500780b */ /* 0x008fc60003f2e200 */
[----:B-1----:R-:W-:-:S08]  /*0b40*/  DFMA R22, -R18, R16, 1 ;  /* 0x3ff000001216742b */ /* 0x002fd00000000110 */
[----:B------:R-:W-:-:S08]  /*0b50*/  DFMA R22, R22, R22, R22 ;  /* 0x000000161616722b */ /* 0x000fd00000000016 */
[----:B------:R-:W-:-:S08]  /*0b60*/  DFMA R22, R16, R22, R16 ;  /* 0x000000161016722b */ /* 0x000fd00000000010 */
[----:B0-----:R-:W-:-:S08]  /*0b70*/  DFMA R12, -R18, R22, 1 ;  /* 0x3ff00000120c742b */ /* 0x001fd00000000116 */
        /* <DEDUP_REMOVED lines=11> */
.L_x_26:
[----:B------:R-:W-:Y:S05]  /*0c30*/  BSYNC.RECONVERGENT B1 ;  /* 0x0000000000017941 */ /* 0x000fea0003800200 */
.L_x_25:
[----:B------:R-:W-:Y:S01]  /*0c40*/  IMAD.MOV.U32 R24, RZ, RZ, R26 ;  /* 0x000000ffff187224 */ /* 0x000fe200078e001a */
[----:B------:R-:W-:-:S05]  /*0c50*/  MOV R25, R27 ;  /* 0x0000001b00197202 */ /* 0x000fca0000000f00 */
[----:B------:R0:W-:Y:S04]  /*0c60*/  STG.E.64 desc[UR6][R24.64], R12 ;  /* 0x0000000c18007986 */ /* 0x0001e8000c101b06 */
[----:B------:R-:W2:Y:S01]  /*0c70*/  LDG.E.64 R18, desc[UR6][R14.64] ;  /* 0x000000060e127981 */ /* 0x000ea2000c1e1b00 */
        /* <DEDUP_REMOVED lines=10> */
[----:B------:R-:W-:-:S08]  /*0d20*/  DFMA R16, -R18, R22, 1 ;  /* 0x3ff000001210742b */ /* 0x000fd00000000116 */
[----:B------:R-:W-:-:S08]  /*0d30*/  DFMA R16, R22, R16, R22 ;  /* 0x000000101610722b */ /* 0x000fd00000000016 */
[----:B0-----:R-:W-:-:S08]  /*0d40*/  DMUL R12, R20, R16 ;  /* 0x00000010140c7228 */ /* 0x001fd00000000000 */
        /* <DEDUP_REMOVED lines=9> */
.L_x_28:
[----:B------:R-:W-:Y:S05]  /*0de0*/  BSYNC.RECONVERGENT B1 ;  /* 0x0000000000017941 */ /* 0x000fea0003800200 */
.L_x_27:
[----:B------:R-:W-:Y:S02]  /*0df0*/  IMAD.MOV.U32 R24, RZ, RZ, R26 ;  /* 0x000000ffff187224 */ /* 0x000fe400078e001a */
[----:B------:R-:W-:-:S05]  /*0e00*/  IMAD.MOV.U32 R25, RZ, RZ, R27 ;  /* 0x000000ffff197224 */ /* 0x000fca00078e001b */
        /* <DEDUP_REMOVED lines=22> */
[----:B------:R-:W-:Y:S01]  /*0f70*/  MOV R12, R32 ;  /* 0x00000020000c7202 */ /* 0x000fe20000000f00 */
[----:B------:R-:W-:-:S07]  /*0f80*/  IMAD.MOV.U32 R13, RZ, RZ, R33 ;  /* 0x000000ffff0d7224 */ /* 0x000fce00078e0021 */
.L_x_30:
[----:B------:R-:W-:Y:S05]  /*0f90*/  BSYNC.RECONVERGENT B1 ;  /* 0x0000000000017941 */ /* 0x000fea0003800200 */
.L_x_29:
[----:B------:R3:W-:Y:S01]  /*0fa0*/  STG.E.64 desc[UR6][R26.64], R12 ;  /* 0x0000000c1a007986 */ /* 0x0007e2000c101b06 */
[----:B------:R-:W-:-:S05]  /*0fb0*/  IMAD R0, R9, 0x4, R0 ;  /* 0x0000000409007824 */ /* 0x000fca00078e0200 */
[----:B------:R-:W-:-:S13]  /*0fc0*/  ISETP.GE.AND P0, PT, R0, UR5, PT ;  /* 0x0000000500007c0c */ /* 0x000fda000bf06270 */
[----:B---3--:R-:W-:Y:S05]  /*0fd0*/  @!P0 BRA `(.L_x_31) ;  /* 0xfffffff8004c8947 */ /* 0x008fea000383ffff */
.L_x_14:
[----:B------:R-:W-:Y:S05]  /*0fe0*/  BSYNC.RECONVERGENT B0 ;  /* 0x0000000000007941 */ /* 0x000fea0003800200 */
.L_x_13:
[----:B------:R-:W3:Y:S01]  /*0ff0*/  LDCU UR4, c[0x0][0x390] ;  /* 0x00007200ff0477ac */ /* 0x000ee20008000800 */
[----:B------:R-:W-:-:S05]  /*1000*/  IMAD.IADD R5, R4, 0x1, R5 ;  /* 0x0000000104057824 */ /* 0x000fca00078e0205 */
[----:B---3--:R-:W-:-:S13]  /*1010*/  ISETP.GE.AND P0, PT, R5, UR4, PT ;  /* 0x0000000405007c0c */ /* 0x008fda000bf06270 */
[----:B------:R-:W-:Y:S05]  /*1020*/  @!P0 BRA `(.L_x_32) ;  /* 0xfffffff000a88947 */ /* 0x000fea000383ffff */
[----:B------:R-:W-:Y:S05]  /*1030*/  EXIT ;  /* 0x000000000000794d */ /* 0x000fea0003800000 */
        .weak           $__internal_0_$__cuda_sm20_div_rn_f64_full
        .type           $__internal_0_$__cuda_sm20_div_rn_f64_full,@function
        .size           $__internal_0_$__cuda_sm20_div_rn_f64_full,(.L_x_97 - $__internal_0_$__cuda_sm20_div_rn_f64_full)
$__internal_0_$__cuda_sm20_div_rn_f64_full:
[C---:B------:R-:W-:Y:S01]  /*1040*/  FSETP.GEU.AND P0, PT, |R19|.reuse, 1.469367938527859385e-39, PT ;  /* 0x001000001300780b */ /* 0x040fe20003f0e200 */
[----:B------:R-:W-:Y:S01]  /*1050*/  IMAD.MOV.U32 R32, RZ, RZ, 0x1 ;  /* 0x00000001ff207424 */ /* 0x000fe200078e00ff */
[----:B------:R-:W-:Y:S01]  /*1060*/  LOP3.LUT R16, R19, 0x800fffff, RZ, 0xc0, !PT ;  /* 0x800fffff13107812 */ /* 0x000fe200078ec0ff */
[----:B------:R-:W-:Y:S01]  /*1070*/  IMAD.MOV.U32 R13, RZ, RZ, 0x1ca00000 ;  /* 0x1ca00000ff0d7424 */ /* 0x000fe200078e00ff */
[C---:B------:R-:W-:Y:S01]  /*1080*/  FSETP.GEU.AND P3, PT, |R21|.reuse, 1.469367938527859385e-39, PT ;  /* 0x001000001500780b */ /* 0x040fe20003f6e200 */
[----:B------:R-:W-:Y:S01]  /*1090*/  BSSY.RECONVERGENT B3, `(.L_x_33) ;  /* 0x0000052000037945 */ /* 0x000fe20003800200 */
[----:B------:R-:W-:Y:S01]  /*10a0*/  LOP3.LUT R17, R16, 0x3ff00000, RZ, 0xfc, !PT ;  /* 0x3ff0000010117812 */ /* 0x000fe200078efcff */
[----:B------:R-:W-:Y:S01]  /*10b0*/  IMAD.MOV.U32 R16, RZ, RZ, R18 ;  /* 0x000000ffff107224 */ /* 0x000fe200078e0012 */
[----:B------:R-:W-:Y:S02]  /*10c0*/  LOP3.LUT R11, R21, 0x7ff00000, RZ, 0xc0, !PT ;  /* 0x7ff00000150b7812 */ /* 0x000fe400078ec0ff */
[----:B------:R-:W-:-:S02]  /*10d0*/  LOP3.LUT R31, R19, 0x7ff00000, RZ, 0xc0, !PT ;  /* 0x7ff00000131f7812 */ /* 0x000fc400078ec0ff */
[----:B------:R-:W-:Y:S01]  /*10e0*/  MOV R30, R11 ;  /* 0x0000000b001e7202 */ /* 0x000fe20000000f00 */
[----:B------:R-:W-:Y:S01]  /*10f0*/  @!P0 DMUL R16, R18, 8.98846567431157953865e+307 ;  /* 0x7fe0000012108828 */ /* 0x000fe20000000000 */
[----:B------:R-:W-:-:S03]  /*1100*/  ISETP.GE.U32.AND P2, PT, R11, R31, PT ;  /* 0x0000001f0b00720c */ /* 0x000fc60003f46070 */
[----:B------:R-:W-:Y:S02]  /*1110*/  @!P3 LOP3.LUT R22, R19, 0x7ff00000, RZ, 0xc0, !PT ;  /* 0x7ff000001316b812 */ /* 0x000fe400078ec0ff */
[----:B------:R-:W0:Y:S01]  /*1120*/  MUFU.RCP64H R33, R17 ;  /* 0x0000001100217308 */ /* 0x000e220000001800 */
[----:B------:R-:W-:Y:S02]  /*1130*/  SEL R23, R13, 0x63400000, !P2 ;  /* 0x634000000d177807 */ /* 0x000fe40005000000 */
[----:B------:R-:W-:Y:S02]  /*1140*/  @!P3 ISETP.GE.U32.AND P4, PT, R11, R22, PT ;  /* 0x000000160b00b20c */ /* 0x000fe40003f86070 */
[----:B------:R-:W-:Y:S02]  /*1150*/  LOP3.LUT R23, R23, 0x800fffff, R21, 0xf8, !PT ;  /* 0x800fffff17177812 */ /* 0x000fe400078ef815 */
[----:B------:R-:W-:Y:S01]  /*1160*/  @!P0 LOP3.LUT R31, R17, 0x7ff00000, RZ, 0xc0, !PT ;  /* 0x7ff00000111f8812 */ /* 0x000fe200078ec0ff */
[----:B0-----:R-:W-:-:S08]  /*1170*/  DFMA R24, R32, -R16, 1 ;  /* 0x3ff000002018742b */ /* 0x001fd00000000810 */
[----:B------:R-:W-:-:S08]  /*1180*/  DFMA R24, R24, R24, R24 ;  /* 0x000000181818722b */ /* 0x000fd00000000018 */
[----:B------:R-:W-:Y:S01]  /*1190*/  DFMA R32, R32, R24, R32 ;  /* 0x000000182020722b */ /* 0x000fe20000000020 */
[----:B------:R-:W-:Y:S01]  /*11a0*/  @!P3 SEL R25, R13, 0x63400000, !P4 ;  /* 0x634000000d19b807 */ /* 0x000fe20006000000 */
[----:B------:R-:W-:-:S03]  /*11b0*/  @!P3 IMAD.MOV.U32 R24, RZ, RZ, RZ ;  /* 0x000000ffff18b224 */ /* 0x000fc600078e00ff */
[----:B------:R-:W-:-:S03]  /*11c0*/  @!P3 LOP3.LUT R22, R25, 0x80000000, R21, 0xf8, !PT ;  /* 0x800000001916b812 */ /* 0x000fc600078ef815 */
[----:B------:R-:W-:Y:S01]  /*11d0*/  DFMA R36, R32, -R16, 1 ;  /* 0x3ff000002024742b */ /* 0x000fe20000000810 */
[----:B------:R-:W-:Y:S01]  /*11e0*/  @!P3 LOP3.LUT R25, R22, 0x100000, RZ, 0xfc, !PT ;  /* 0x001000001619b812 */ /* 0x000fe200078efcff */
[----:B------:R-:W-:-:S06]  /*11f0*/  IMAD.MOV.U32 R22, RZ, RZ, R20 ;  /* 0x000000ffff167224 */ /* 0x000fcc00078e0014 */
[----:B------:R-:W-:Y:S02]  /*1200*/  DFMA R36, R32, R36, R32 ;  /* 0x000000242024722b */ /* 0x000fe40000000020 */
[----:B------:R-:W-:-:S08]  /*1210*/  @!P3 DFMA R22, R22, 2, -R24 ;  /* 0x400000001616b82b */ /* 0x000fd00000000818 */
[----:B------:R-:W-:Y:S02]  /*1220*/  DMUL R32, R36, R22 ;  /* 0x0000001624207228 */ /* 0x000fe40000000000 */
[----:B------:R-:W-:-:S06]  /*1230*/  @!P3 LOP3.LUT R30, R23, 0x7ff00000, RZ, 0xc0, !PT ;  /* 0x7ff00000171eb812 */ /* 0x000fcc00078ec0ff */
[----:B------:R-:W-:-:S08]  /*1240*/  DFMA R24, R32, -R16, R22 ;  /* 0x800000102018722b */ /* 0x000fd00000000016 */
[----:B------:R-:W-:Y:S01]  /*1250*/  DFMA R24, R36, R24, R32 ;  /* 0x000000182418722b */ /* 0x000fe20000000020 */
[----:B------:R-:W-:Y:S02]  /*1260*/  VIADD R32, R30, 0xffffffff ;  /* 0xffffffff1e207836 */ /* 0x000fe40000000000 */
[----:B------:R-:W-:-:S03]  /*1270*/  VIADD R33, R31, 0xffffffff ;  /* 0xffffffff1f217836 */ /* 0x000fc60000000000 */
[----:B------:R-:W-:-:S04]  /*1280*/  ISETP.GT.U32.AND P0, PT, R32, 0x7feffffe, PT ;  /* 0x7feffffe2000780c */ /* 0x000fc80003f04070 */
[----:B------:R-:W-:-:S13]  /*1290*/  ISETP.GT.U32.OR P0, PT, R33, 0x7feffffe, P0 ;  /* 0x7feffffe2100780c */ /* 0x000fda0000704470 */
[----:B------:R-:W-:Y:S05]  /*12a0*/  @P0 BRA `(.L_x_34) ;  /* 0x00000000006c0947 */ /* 0x000fea0003800000 */
[----:B------:R-:W-:Y:S01]  /*12b0*/  LOP3.LUT R20, R19, 0x7ff00000, RZ, 0xc0, !PT ;  /* 0x7ff0000013147812 */ /* 0x000fe200078ec0ff */
[----:B------:R-:W-:-:S03]  /*12c0*/  IMAD.MOV.U32 R30, RZ, RZ, RZ ;  /* 0x000000ffff1e7224 */ /* 0x000fc600078e00ff */
[CC--:B------:R-:W-:Y:S02]  /*12d0*/  VIADDMNMX R21, R11.reuse, -R20.reuse, 0xb9600000, !PT ;  /* 0xb96000000b157446 */ /* 0x0c0fe40007800914 */
[----:B------:R-:W-:Y:S02]  /*12e0*/  ISETP.GE.U32.AND P0, PT, R11, R20, PT ;  /* 0x000000140b00720c */ /* 0x000fe40003f06070 */
[----:B------:R-:W-:Y:S02]  /*12f0*/  VIMNMX R21, PT, PT, R21, 0x46a00000, PT ;  /* 0x46a0000015157848 */ /* 0x000fe40003fe0100 */
[----:B------:R-:W-:-:S05]  /*1300*/  SEL R20, R13, 0x63400000, !P0 ;  /* 0x634000000d147807 */ /* 0x000fca0004000000 */
[----:B------:R-:W-:-:S04]  /*1310*/  IMAD.IADD R20, R21, 0x1, -R20 ;  /* 0x0000000115147824 */ /* 0x000fc800078e0a14 */
[----:B------:R-:W-:-:S06]  /*1320*/  VIADD R31, R20, 0x7fe00000 ;  /* 0x7fe00000141f7836 */ /* 0x000fcc0000000000 */
[----:B------:R-:W-:-:S10]  /*1330*/  DMUL R32, R24, R30 ;  /* 0x0000001e18207228 */ /* 0x000fd40000000000 */
[----:B------:R-:W-:-:S13]  /*1340*/  FSETP.GTU.AND P0, PT, |R33|, 1.469367938527859385e-39, PT ;  /* 0x001000002100780b */ /* 0x000fda0003f0c200 */
[----:B------:R-:W-:Y:S05]  /*1350*/  @P0 BRA `(.L_x_35) ;  /* 0x0000000000940947 */ /* 0x000fea0003800000 */
[----:B------:R-:W-:Y:S01]  /*1360*/  DFMA R16, R24, -R16, R22 ;  /* 0x800000101810722b */ /* 0x000fe20000000016 */
[----:B------:R-:W-:-:S09]  /*1370*/  IMAD.MOV.U32 R30, RZ, RZ, RZ ;  /* 0x000000ffff1e7224 */ /* 0x000fd200078e00ff */
[C---:B------:R-:W-:Y:S02]  /*1380*/  FSETP.NEU.AND P0, PT, R17.reuse, RZ, PT ;  /* 0x000000ff1100720b */ /* 0x040fe40003f0d000 */
[----:B------:R-:W-:-:S04]  /*1390*/  LOP3.LUT R19, R17, 0x80000000, R19, 0x48, !PT ;  /* 0x8000000011137812 */ /* 0x000fc800078e4813 */
[----:B------:R-:W-:-:S07]  /*13a0*/  LOP3.LUT R31, R19, R31, RZ, 0xfc, !PT ;  /* 0x0000001f131f7212 */ /* 0x000fce00078efcff */
[----:B------:R-:W-:Y:S05]  /*13b0*/  @!P0 BRA `(.L_x_35) ;  /* 0x00000000007c8947 */ /* 0x000fea0003800000 */
[----:B------:R-:W-:Y:S01]  /*13c0*/  IMAD.MOV R17, RZ, RZ, -R20 ;  /* 0x000000ffff117224 */ /* 0x000fe200078e0a14 */
[----:B------:R-:W-:Y:S01]  /*13d0*/  IADD3 R11, PT, PT, -R20, -0x43300000, RZ ;  /* 0xbcd00000140b7810 */ /* 0x000fe20007ffe1ff */
[----:B------:R-:W-:-:S06]  /*13e0*/  IMAD.MOV.U32 R16, RZ, RZ, RZ ;  /* 0x000000ffff107224 */ /* 0x000fcc00078e00ff */
[----:B------:R-:W-:Y:S02]  /*13f0*/  DFMA R16, R32, -R16, R24 ;  /* 0x800000102010722b */ /* 0x000fe40000000018 */
[----:B------:R-:W-:-:S08]  /*1400*/  DMUL.RP R24, R24, R30 ;  /* 0x0000001e18187228 */ /* 0x000fd00000008000 */
[----:B------:R-:W-:Y:S02]  /*1410*/  FSETP.NEU.AND P0, PT, |R17|, R11, PT ;  /* 0x0000000b1100720b */ /* 0x000fe40003f0d200 */
[----:B------:R-:W-:Y:S02]  /*1420*/  LOP3.LUT R19, R25, R19, RZ, 0x3c, !PT ;  /* 0x0000001319137212 */ /* 0x000fe400078e3cff */
[----:B------:R-:W-:Y:S02]  /*1430*/  FSEL R32, R24, R32, !P0 ;  /* 0x0000002018207208 */ /* 0x000fe40004000000 */
[----:B------:R-:W-:Y:S01]  /*1440*/  FSEL R33, R19, R33, !P0 ;  /* 0x0000002113217208 */ /* 0x000fe20004000000 */
[----:B------:R-:W-:Y:S06]  /*1450*/  BRA `(.L_x_35) ;  /* 0x0000000000547947 */ /* 0x000fec0003800000 */
.L_x_34:
[----:B------:R-:W-:-:S14]  /*1460*/  DSETP.NAN.AND P0, PT, R20, R20, PT ;  /* 0x000000141400722a */ /* 0x000fdc0003f08000 */
[----:B------:R-:W-:Y:S05]  /*1470*/  @P0 BRA `(.L_x_36) ;  /* 0x0000000000440947 */ /* 0x000fea0003800000 */
[----:B------:R-:W-:-:S14]  /*1480*/  DSETP.NAN.AND P0, PT, R18, R18, PT ;  /* 0x000000121200722a */ /* 0x000fdc0003f08000 */
[----:B------:R-:W-:Y:S05]  /*1490*/  @P0 BRA `(.L_x_37) ;  /* 0x0000000000300947 */ /* 0x000fea0003800000 */
[----:B------:R-:W-:Y:S01]  /*14a0*/  ISETP.NE.AND P0, PT, R30, R31, PT ;  /* 0x0000001f1e00720c */ /* 0x000fe20003f05270 */
[----:B------:R-:W-:Y:S01]  /*14b0*/  IMAD.MOV.U32 R33, RZ, RZ, -0x80000 ;  /* 0xfff80000ff217424 */ /* 0x000fe200078e00ff */
[----:B------:R-:W-:-:S11]  /*14c0*/  MOV R32, 0x0 ;  /* 0x0000000000207802 */ /* 0x000fd60000000f00 */
[----:B------:R-:W-:Y:S05]  /*14d0*/  @!P0 BRA `(.L_x_35) ;  /* 0x0000000000348947 */ /* 0x000fea0003800000 */
[----:B------:R-:W-:Y:S02]  /*14e0*/  ISETP.NE.AND P0, PT, R30, 0x7ff00000, PT ;  /* 0x7ff000001e00780c */ /* 0x000fe40003f05270 */
[----:B------:R-:W-:Y:S02]  /*14f0*/  LOP3.LUT R33, R21, 0x80000000, R19, 0x48, !PT ;  /* 0x8000000015217812 */ /* 0x000fe400078e4813 */
[----:B------:R-:W-:-:S13]  /*1500*/  ISETP.EQ.OR P0, PT, R31, RZ, !P0 ;  /* 0x000000ff1f00720c */ /* 0x000fda0004702670 */
[----:B------:R-:W-:Y:S01]  /*1510*/  @P0 LOP3.LUT R11, R33, 0x7ff00000, RZ, 0xfc, !PT ;  /* 0x7ff00000210b0812 */ /* 0x000fe200078efcff */
[----:B------:R-:W-:Y:S02]  /*1520*/  @!P0 IMAD.MOV.U32 R32, RZ, RZ, RZ ;  /* 0x000000ffff208224 */ /* 0x000fe400078e00ff */
[----:B------:R-:W-:Y:S02]  /*1530*/  @P0 IMAD.MOV.U32 R32, RZ, RZ, RZ ;  /* 0x000000ffff200224 */ /* 0x000fe400078e00ff */
[----:B------:R-:W-:Y:S01]  /*1540*/  @P0 IMAD.MOV.U32 R33, RZ, RZ, R11 ;  /* 0x000000ffff210224 */ /* 0x000fe200078e000b */
[----:B------:R-:W-:Y:S06]  /*1550*/  BRA `(.L_x_35) ;  /* 0x0000000000147947 */ /* 0x000fec0003800000 */
.L_x_37:
[----:B------:R-:W-:Y:S01]  /*1560*/  LOP3.LUT R33, R19, 0x80000, RZ, 0xfc, !PT ;  /* 0x0008000013217812 */ /* 0x000fe200078efcff */
[----:B------:R-:W-:Y:S01]  /*1570*/  IMAD.MOV.U32 R32, RZ, RZ, R18 ;  /* 0x000000ffff207224 */ /* 0x000fe200078e0012 */
[----:B------:R-:W-:Y:S06]  /*1580*/  BRA `(.L_x_35) ;  /* 0x0000000000087947 */ /* 0x000fec0003800000 */
.L_x_36:
[----:B------:R-:W-:Y:S01]  /*1590*/  LOP3.LUT R33, R21, 0x80000, RZ, 0xfc, !PT ;  /* 0x0008000015217812 */ /* 0x000fe200078efcff */
[----:B------:R-:W-:-:S07]  /*15a0*/  IMAD.MOV.U32 R32, RZ, RZ, R20 ;  /* 0x000000ffff207224 */ /* 0x000fce00078e0014 */
.L_x_35:
[----:B------:R-:W-:Y:S05]  /*15b0*/  BSYNC.RECONVERGENT B3 ;  /* 0x0000000000037941 */ /* 0x000fea0003800200 */
.L_x_33:
[----:B------:R-:W-:-:S04]  /*15c0*/  IMAD.MOV.U32 R13, RZ, RZ, 0x0 ;  /* 0x00000000ff0d7424 */ /* 0x000fc800078e00ff */
[----:B------:R-:W-:Y:S05]  /*15d0*/  RET.REL.NODEC R12 `(_Z14divideIdentityPdS_i) ;  /* 0xffffffe80c887950 */ /* 0x000fea0003c3ffff */
.L_x_38:
        /* <DEDUP_REMOVED lines=10> */
.L_x_97:


//--------------------- .text._Z20nullifyAboveDiagonalPdii --------------------------
	.section	.text._Z20nullifyAboveDiagonalPdii,"ax",@progbits
	.align	128
        .global         _Z20nullifyAboveDiagonalPdii
        .type           _Z20nullifyAboveDiagonalPdii,@function
        .size           _Z20nullifyAboveDiagonalPdii,(.L_x_103 - _Z20nullifyAboveDiagonalPdii)
        .other          _Z20nullifyAboveDiagonalPdii,@"STO_CUDA_ENTRY STV_DEFAULT"
_Z20nullifyAboveDiagonalPdii:
.text._Z20nullifyAboveDiagonalPdii:
[----:B------:R-:W-:Y:S01]  /*0000*/  LDC R1, c[0x0][0x37c] ;  /* 0x0000df00ff017b82 */ /* 0x000fe20000000800 */
[----:B------:R-:W0:Y:S07]  /*0010*/  S2R R0, SR_TID.X ;  /* 0x0000000000007919 */ /* 0x000e2e0000002100 */
[----:B------:R-:W0:Y:S01]  /*0020*/  S2UR UR4, SR_CTAID.X ;  /* 0x00000000000479c3 */ /* 0x000e220000002500 */
[----:B------:R-:W1:Y:S07]  /*0030*/  LDCU UR5, c[0x0][0x38c] ;  /* 0x00007180ff0577ac */ /* 0x000e6e0008000800 */
[----:B------:R-:W0:Y:S02]  /*0040*/  LDC R7, c[0x0][0x360] ;  /* 0x0000d800ff077b82 */ /* 0x000e240000000800 */
[----:B0-----:R-:W-:-:S05]  /*0050*/  IMAD R0, R7, UR4, R0 ;  /* 0x0000000407007c24 */ /* 0x001fca000f8e0200 */
[----:B------:R-:W-:-:S04]  /*0060*/  LOP3.LUT R0, RZ, R0, RZ, 0x33, !PT ;  /* 0x00000000ff007212 */ /* 0x000fc800078e33ff */
[----:B-1----:R-:W-:-:S04]  /*0070*/  IADD3 R0, PT, PT, R0, UR5, RZ ;  /* 0x0000000500007c10 */ /* 0x002fc8000fffe0ff */
[----:B------:R-:W-:-:S13]  /*0080*/  ISETP.GE.AND P0, PT, R0, RZ, PT ;  /* 0x000000ff0000720c */ /* 0x000fda0003f06270 */
[----:B------:R-:W-:Y:S05]  /*0090*/  @!P0 EXIT ;  /* 0x000000000000894d */ /* 0x000fea0003800000 */
[----:B------:R-:W0:Y:S01]  /*00a0*/  LDC R9, c[0x0][0x388] ;  /* 0x0000e200ff097b82 */ /* 0x000e220000000800 */
[----:B------:R-:W1:Y:S01]  /*00b0*/  LDCU UR4, c[0x0][0x370] ;  /* 0x00006e00ff0477ac */ /* 0x000e620008000800 */
[----:B------:R-:W2:Y:S06]  /*00c0*/  LDCU.64 UR6, c[0x0][0x358] ;  /* 0x00006b00ff0677ac */ /* 0x000eac0008000a00 */
[----:B------:R-:W3:Y:S01]  /*00d0*/  LDC.64 R4, c[0x0][0x380] ;  /* 0x0000e000ff047b82 */ /* 0x000ee20000000a00 */
[----:B-1----:R-:W-:-:S07]  /*00e0*/  IMAD R7, R7, UR4, RZ ;  /* 0x0000000407077c24 */ /* 0x002fce000f8e02ff */
.L_x_39:
[----:B01----:R-:W-:Y:S01]  /*00f0*/  IMAD R3, R0, R9, UR5 ;  /* 0x0000000500037e24 */ /* 0x003fe2000f8e0209 */
[----:B------:R-:W-:-:S03]  /*0100*/  IADD3 R0, PT, PT, -R7, R0, RZ ;  /* 0x0000000007007210 */ /* 0x000fc60007ffe1ff */
[----:B---3--:R-:W-:Y:S01]  /*0110*/  IMAD.WIDE R2, R3, 0x8, R4 ;  /* 0x0000000803027825 */ /* 0x008fe200078e0204 */
[----:B------:R-:W-:-:S04]  /*0120*/  ISETP.GT.AND P0, PT, R0, -0x1, PT ;  /* 0xffffffff0000780c */ /* 0x000fc80003f04270 */
[----:B--2---:R1:W-:Y:S09]  /*0130*/  STG.E.64 desc[UR6][R2.64], RZ ;  /* 0x000000ff02007986 */ /* 0x0043f2000c101b06 */
[----:B------:R-:W-:Y:S05]  /*0140*/  @P0 BRA `(.L_x_39) ;  /* 0xfffffffc00e80947 */ /* 0x000fea000383ffff */
[----:B------:R-:W-:Y:S05]  /*0150*/  EXIT ;  /* 0x000000000000794d */ /* 0x000fea0003800000 */
.L_x_40:
        /* <DEDUP_REMOVED lines=10> */
.L_x_103:


//--------------------- .text._Z14subtract_abovePdS_ii --------------------------
	.section	.text._Z14subtract_abovePdS_ii,"ax",@progbits
	.align	128
        .global         _Z14subtract_abovePdS_ii
        .type           _Z14subtract_abovePdS_ii,@function
        .size           _Z14subtract_abovePdS_ii,(.L_x_98 - _Z14subtract_abovePdS_ii)
        .other          _Z14subtract_abovePdS_ii,@"STO_CUDA_ENTRY STV_DEFAULT"
_Z14subtract_abovePdS_ii:
.text._Z14subtract_abovePdS_ii:
[----:B------:R-:W-:Y:S01]  /*0000*/  LDC R1, c[0x0][0x37c] ;  /* 0x0000df00ff017b82 */ /* 0x000fe20000000800 */
[----:B------:R-:W0:Y:S07]  /*0010*/  S2R R0, SR_TID.X ;  /* 0x0000000000007919 */ /* 0x000e2e0000002100 */
[----:B------:R-:W0:Y:S01]  /*0020*/  S2UR UR4, SR_CTAID.X ;  /* 0x00000000000479c3 */ /* 0x000e220000002500 */
[----:B------:R-:W1:Y:S07]  /*0030*/  S2R R2, SR_TID.Y ;  /* 0x0000000000027919 */ /* 0x000e6e0000002200 */
[----:B------:R-:W0:Y:S08]  /*0040*/  LDC R13, c[0x0][0x360] ;  /* 0x0000d800ff0d7b82 */ /* 0x000e300000000800 */
[----:B------:R-:W2:Y:S08]  /*0050*/  LDC R21, c[0x0][0x394] ;  /* 0x0000e500ff157b82 */ /* 0x000eb00000000800 */
[----:B------:R-:W1:Y:S01]  /*0060*/  S2UR UR5, SR_CTAID.Y ;  /* 0x00000000000579c3 */ /* 0x000e620000002600 */
[----:B0-----:R-:W-:-:S07]  /*0070*/  IMAD R0, R13, UR4, R0 ;  /* 0x000000040d007c24 */ /* 0x001fce000f8e0200 */
[----:B------:R-:W1:Y:S01]  /*0080*/  LDC R5, c[0x0][0x364] ;  /* 0x0000d900ff057b82 */ /* 0x000e620000000800 */
[----:B------:R-:W0:Y:S01]  /*0090*/  LDCU UR4, c[0x0][0x374] ;  /* 0x00006e80ff0477ac */ /* 0x000e220008000800 */
[----:B------:R-:W-:-:S05]  /*00a0*/  LOP3.LUT R0, RZ, R0, RZ, 0x33, !PT ;  /* 0x00000000ff007212 */ /* 0x000fca00078e33ff */
[----:B--2---:R-:W-:-:S05]  /*00b0*/  IMAD.IADD R12, R0, 0x1, R21 ;  /* 0x00000001000c7824 */ /* 0x004fca00078e0215 */
[----:B------:R-:W-:Y:S01]  /*00c0*/  ISETP.GE.AND P0, PT, R12, RZ, PT ;  /* 0x000000ff0c00720c */ /* 0x000fe20003f06270 */
[C---:B-1----:R-:W-:Y:S02]  /*00d0*/  IMAD R0, R5.reuse, UR5, R2 ;  /* 0x0000000505007c24 */ /* 0x042fe4000f8e0202 */
[----:B0-----:R-:W-:-:S10]  /*00e0*/  IMAD R5, R5, UR4, RZ ;  /* 0x0000000405057c24 */ /* 0x001fd4000f8e02ff */
[----:B------:R-:W-:Y:S05]  /*00f0*/  @!P0 EXIT ;  /* 0x000000000000894d */ /* 0x000fea0003800000 */
[----:B------:R-:W0:Y:S01]  /*0100*/  I2F.U32.RP R6, R5 ;  /* 0x0000000500067306 */ /* 0x000e220000209000 */
[----:B------:R-:W1:Y:S01]  /*0110*/  LDC R10, c[0x0][0x390] ;  /* 0x0000e400ff0a7b82 */ /* 0x000e620000000800 */
[----:B------:R-:W-:Y:S01]  /*0120*/  IADD3 R7, PT, PT, R0, R5, RZ ;  /* 0x0000000500077210 */ /* 0x000fe20007ffe0ff */
[----:B------:R-:W-:Y:S01]  /*0130*/  IMAD.MOV R9, RZ, RZ, -R5 ;  /* 0x000000ffff097224 */ /* 0x000fe200078e0a05 */
[----:B------:R-:W-:Y:S01]  /*0140*/  LOP3.LUT R4, RZ, R0, RZ, 0x33, !PT ;  /* 0x00000000ff047212 */ /* 0x000fe200078e33ff */
[----:B------:R-:W2:Y:S01]  /*0150*/  LDCU UR4, c[0x0][0x370] ;  /* 0x00006e00ff0477ac */ /* 0x000ea20008000800 */
[----:B------:R-:W-:-:S03]  /*0160*/  ISETP.NE.U32.AND P2, PT, R5, RZ, PT ;  /* 0x000000ff0500720c */ /* 0x000fc60003f45070 */
[----:B------:R-:W-:Y:S01]  /*0170*/  IMAD.IADD R4, R4, 0x1, R21 ;  /* 0x0000000104047824 */ /* 0x000fe200078e0215 */
[----:B------:R-:W3:Y:S01]  /*0180*/  LDC.64 R24, c[0x0][0x388] ;  /* 0x0000e200ff187b82 */ /* 0x000ee20000000a00 */
[----:B------:R-:W4:Y:S01]  /*0190*/  LDCU.64 UR6, c[0x0][0x358] ;  /* 0x00006b00ff0677ac */ /* 0x000f220008000a00 */
[----:B0-----:R-:W0:Y:S06]  /*01a0*/  MUFU.RCP R6, R6 ;  /* 0x0000000600067308 */ /* 0x001e2c0000001000 */
[----:B------:R-:W5:Y:S01]  /*01b0*/  LDC.64 R16, c[0x0][0x380] ;  /* 0x0000e000ff107b82 */ /* 0x000f620000000a00 */
[----:B--2---:R-:W-:Y:S01]  /*01c0*/  IMAD R13, R13, UR4, RZ ;  /* 0x000000040d0d7c24 */ /* 0x004fe2000f8e02ff */
[----:B-1----:R-:W-:-:S02]  /*01d0*/  ISETP.GE.AND P0, PT, R7, R10, PT ;  /* 0x0000000a0700720c */ /* 0x002fc40003f06270 */
[----:B------:R-:W-:Y:S02]  /*01e0*/  VIMNMX R8, PT, PT, R7, R10, !PT ;  /* 0x0000000a07087248 */ /* 0x000fe40007fe0100 */
[----:B------:R-:W-:Y:S01]  /*01f0*/  SEL R11, RZ, 0x1, P0 ;  /* 0x00000001ff0b7807 */ /* 0x000fe20000000000 */
[----:B0-----:R-:W-:-:S03]  /*0200*/  VIADD R2, R6, 0xffffffe ;  /* 0x0ffffffe06027836 */ /* 0x001fc60000000000 */
[----:B------:R-:W-:Y:S01]  /*0210*/  IADD3 R8, PT, PT, R8, -R7, -R11 ;  /* 0x8000000708087210 */ /* 0x000fe20007ffe80b */
[----:B------:R0:W1:Y:S02]  /*0220*/  F2I.FTZ.U32.TRUNC.NTZ R3, R2 ;  /* 0x0000000200037305 */ /* 0x000064000021f000 */
[----:B0-----:R-:W-:Y:S02]  /*0230*/  IMAD.MOV.U32 R2, RZ, RZ, RZ ;  /* 0x000000ffff027224 */ /* 0x001fe400078e00ff */
[----:B-1----:R-:W-:-:S04]  /*0240*/  IMAD R9, R9, R3, RZ ;  /* 0x0000000309097224 */ /* 0x002fc800078e02ff */
[----:B------:R-:W-:-:S06]  /*0250*/  IMAD.HI.U32 R3, R3, R9, R2 ;  /* 0x0000000903037227 */ /* 0x000fcc00078e0002 */
[----:B------:R-:W-:-:S04]  /*0260*/  IMAD.HI.U32 R7, R3, R4, RZ ;  /* 0x0000000403077227 */ /* 0x000fc800078e00ff */
[----:B------:R-:W-:-:S04]  /*0270*/  IMAD.HI.U32 R3, R3, R8, RZ ;  /* 0x0000000803037227 */ /* 0x000fc800078e00ff */
[----:B------:R-:W-:Y:S01]  /*0280*/  IMAD.MOV R2, RZ, RZ, -R7 ;  /* 0x000000ffff027224 */ /* 0x000fe200078e0a07 */
[----:B------:R-:W-:-:S03]  /*0290*/  IADD3 R6, PT, PT, -R3, RZ, RZ ;  /* 0x000000ff03067210 */ /* 0x000fc60007ffe1ff */
[C---:B------:R-:W-:Y:S02]  /*02a0*/  IMAD R2, R5.reuse, R2, R4 ;  /* 0x0000000205027224 */ /* 0x040fe400078e0204 */
[----:B------:R-:W-:Y:S02]  /*02b0*/  IMAD R8, R5, R6, R8 ;  /* 0x0000000605087224 */ /* 0x000fe400078e0208 */
[----:B------:R-:W-:Y:S01]  /*02c0*/  IMAD R6, R21, R10, RZ ;  /* 0x0000000a15067224 */ /* 0x000fe200078e02ff */
[-C--:B------:R-:W-:Y:S02]  /*02d0*/  ISETP.GE.U32.AND P0, PT, R2, R5.reuse, PT ;  /* 0x000000050200720c */ /* 0x080fe40003f06070 */
[----:B------:R-:W-:Y:S01]  /*02e0*/  ISETP.GE.U32.AND P3, PT, R8, R5, PT ;  /* 0x000000050800720c */ /* 0x000fe20003f66070 */
[----:B------:R-:W-:Y:S02]  /*02f0*/  IMAD.IADD R9, R0, 0x1, R6 ;  /* 0x0000000100097824 */ /* 0x000fe400078e0206 */
[----:B------:R-:W-:-:S02]  /*0300*/  IMAD.IADD R21, R6, 0x1, R21 ;  /* 0x0000000106157824 */ /* 0x000fc400078e0215 */
[----:B---3--:R-:W-:-:S04]  /*0310*/  IMAD.WIDE R24, R9, 0x8, R24 ;  /* 0x0000000809187825 */ /* 0x008fc800078e0218 */
[----:B------:R-:W-:Y:S02]  /*0320*/  IMAD.SHL.U32 R9, R5, 0x8, RZ ;  /* 0x0000000805097824 */ /* 0x000fe400078e00ff */
[--C-:B------:R-:W-:Y:S02]  /*0330*/  @P0 IMAD.IADD R2, R2, 0x1, -R5.reuse ;  /* 0x0000000102020824 */ /* 0x100fe400078e0a05 */
[----:B------:R-:W-:Y:S01]  /*0340*/  @P3 IMAD.IADD R8, R8, 0x1, -R5 ;  /* 0x0000000108083824 */ /* 0x000fe200078e0a05 */
[----:B------:R-:W-:Y:S01]  /*0350*/  @P3 IADD3 R3, PT, PT, R3, 0x1, RZ ;  /* 0x0000000103033810 */ /* 0x000fe20007ffe0ff */
[----:B------:R-:W-:Y:S01]  /*0360*/  @P0 VIADD R7, R7, 0x1 ;  /* 0x0000000107070836 */ /* 0x000fe20000000000 */
[-C--:B------:R-:W-:Y:S01]  /*0370*/  ISETP.GE.U32.AND P1, PT, R2, R5.reuse, PT ;  /* 0x000000050200720c */ /* 0x080fe20003f26070 */
[----:B-----5:R-:W-:Y:S01]  /*0380*/  IMAD.WIDE R20, R21, 0x8, R16 ;  /* 0x0000000815147825 */ /* 0x020fe200078e0210 */
[----:B------:R-:W-:Y:S02]  /*0390*/  ISETP.GE.U32.AND P4, PT, R8, R5, PT ;  /* 0x000000050800720c */ /* 0x000fe40003f86070 */
[----:B------:R-:W-:-:S02]  /*03a0*/  IADD3 R8, PT, PT, -R5, R4, RZ ;  /* 0x0000000405087210 */ /* 0x000fc40007ffe1ff */
[----:B------:R-:W-:Y:S02]  /*03b0*/  LOP3.LUT R2, RZ, R5, RZ, 0x33, !PT ;  /* 0x00000005ff027212 */ /* 0x000fe400078e33ff */
[----:B------:R-:W-:Y:S01]  /*03c0*/  IADD3 R22, P0, PT, R24, R9, RZ ;  /* 0x0000000918167210 */ /* 0x000fe20007f1e0ff */
[----:B------:R-:W-:Y:S01]  /*03d0*/  IMAD.IADD R10, R8, 0x1, -R5 ;  /* 0x00000001080a7824 */ /* 0x000fe200078e0a05 */
[----:B------:R-:W-:-:S03]  /*03e0*/  IADD3 R19, PT, PT, R6, R8, RZ ;  /* 0x0000000806137210 */ /* 0x000fc60007ffe0ff */
[----:B------:R-:W-:Y:S01]  /*03f0*/  @P1 VIADD R7, R7, 0x1 ;  /* 0x0000000107071836 */ /* 0x000fe20000000000 */
[----:B------:R-:W-:Y:S01]  /*0400*/  IADD3 RZ, P1, PT, R9, R22, RZ ;  /* 0x0000001609ff7210 */ /* 0x000fe20007f3e0ff */
[----:B------:R-:W-:Y:S02]  /*0410*/  @P4 VIADD R3, R3, 0x1 ;  /* 0x0000000103034836 */ /* 0x000fe40000000000 */
[----:B------:R-:W-:Y:S01]  /*0420*/  IMAD.X R23, RZ, RZ, R25, P0 ;  /* 0x000000ffff177224 */ /* 0x000fe200000e0619 */
[C---:B------:R-:W-:Y:S01]  /*0430*/  SEL R7, R2.reuse, R7, !P2 ;  /* 0x0000000702077207 */ /* 0x040fe20005000000 */
[----:B------:R-:W-:Y:S01]  /*0440*/  IMAD.WIDE R18, R19, 0x8, R16 ;  /* 0x0000000813127825 */ /* 0x000fe200078e0210 */
[----:B------:R-:W-:Y:S02]  /*0450*/  SEL R2, R2, R3, !P2 ;  /* 0x0000000302027207 */ /* 0x000fe40005000000 */
[----:B------:R-:W-:Y:S01]  /*0460*/  IADD3.X R15, PT, PT, RZ, R23, RZ, P1, !PT ;  /* 0x00000017ff0f7210 */ /* 0x000fe20000ffe4ff */
[----:B------:R-:W-:-:S02]  /*0470*/  IMAD.IADD R3, R6, 0x1, R10 ;  /* 0x0000000106037824 */ /* 0x000fc400078e020a */
[----:B------:R-:W-:Y:S02]  /*0480*/  IMAD.IADD R11, R11, 0x1, R2 ;  /* 0x000000010b0b7824 */ /* 0x000fe400078e0202 */
[----:B----4-:R-:W-:-:S07]  /*0490*/  IMAD.WIDE R16, R3, 0x8, R16 ;  /* 0x0000000803107825 */ /* 0x010fce00078e0210 */
.L_x_53:
[----:B0-23--:R-:W2:Y:S01]  /*04a0*/  LDG.E.64 R32, desc[UR6][R20.64] ;  /* 0x0000000614207981 */ /* 0x00dea2000c1e1b00 */
[----:B------:R-:W0:Y:S08]  /*04b0*/  LDC.64 R2, c[0x0][0x390] ;  /* 0x0000e400ff027b82 */ /* 0x000e300000000a00 */
[----:B-1--4-:R-:W1:Y:S01]  /*04c0*/  LDC.64 R26, c[0x0][0x380] ;  /* 0x0000e000ff1a7b82 */ /* 0x012e620000000a00 */
[----:B0-----:R-:W-:-:S04]  /*04d0*/  IMAD R3, R12, R2, R3 ;  /* 0x000000020c037224 */ /* 0x001fc800078e0203 */
[----:B-1----:R-:W-:-:S05]  /*04e0*/  IMAD.WIDE R26, R3, 0x8, R26 ;  /* 0x00000008031a7825 */ /* 0x002fca00078e021a */
[----:B------:R-:W3:Y:S01]  /*04f0*/  LDG.E.64 R28, desc[UR6][R26.64] ;  /* 0x000000061a1c7981 */ /* 0x000ee2000c1e1b00 */
[----:B------:R-:W-:Y:S01]  /*0500*/  IMAD.MOV.U32 R2, RZ, RZ, 0x1 ;  /* 0x00000001ff027424 */ /* 0x000fe200078e00ff */
[----:B------:R-:W-:Y:S01]  /*0510*/  BSSY.RECONVERGENT B0, `(.L_x_41) ;  /* 0x0000016000007945 */ /* 0x000fe20003800200 */
[----:B------:R-:W-:Y:S01]  /*0520*/  ISETP.GE.AND P1, PT, R4, RZ, PT ;  /* 0x000000ff0400720c */ /* 0x000fe20003f26270 */
[----:B--2---:R-:W0:Y:S03]  /*0530*/  MUFU.RCP64H R3, R33 ;  /* 0x0000002100037308 */ /* 0x004e260000001800 */
[----:B0-----:R-:W-:-:S08]  /*0540*/  DFMA R30, -R32, R2, 1 ;  /* 0x3ff00000201e742b */ /* 0x001fd00000000102 */
[----:B------:R-:W-:-:S08]  /*0550*/  DFMA R30, R30, R30, R30 ;  /* 0x0000001e1e1e722b */ /* 0x000fd0000000001e */
[----:B------:R-:W-:Y:S01]  /*0560*/  DFMA R30, R2, R30, R2 ;  /* 0x0000001e021e722b */ /* 0x000fe20000000002 */
[----:B---3--:R-:W-:-:S07]  /*0570*/  FSETP.GEU.AND P3, PT, |R29|, 6.5827683646048100446e-37, PT ;  /* 0x036000001d00780b */ /* 0x008fce0003f6e200 */
[----:B------:R-:W-:-:S08]  /*0580*/  DFMA R34, -R32, R30, 1 ;  /* 0x3ff000002022742b */ /* 0x000fd0000000011e */
[----:B------:R-:W-:-:S08]  /*0590*/  DFMA R34, R30, R34, R30 ;  /* 0x000000221e22722b */ /* 0x000fd0000000001e */
[----:B------:R-:W-:-:S08]  /*05a0*/  DMUL R2, R28, R34 ;  /* 0x000000221c027228 */ /* 0x000fd00000000000 */
[----:B------:R-:W-:-:S08]  /*05b0*/  DFMA R30, -R32, R2, R28 ;  /* 0x00000002201e722b */ /* 0x000fd0000000011c */
[----:B------:R-:W-:Y:S01]  /*05c0*/  DFMA R2, R34, R30, R2 ;  /* 0x0000001e2202722b */ /* 0x000fe20000000002 */
[----:B------:R-:W-:Y:S02]  /*05d0*/  IMAD.MOV.U32 R35, RZ, RZ, R12 ;  /* 0x000000ffff237224 */ /* 0x000fe400078e000c */
[----:B------:R-:W-:-:S05]  /*05e0*/  IMAD.IADD R12, R12, 0x1, -R13 ;  /* 0x000000010c0c7824 */ /* 0x000fca00078e0a0d */
[----:B------:R-:W-:Y:S02]  /*05f0*/  ISETP.GT.AND P2, PT, R12, -0x1, PT ;  /* 0xffffffff0c00780c */ /* 0x000fe40003f44270 */
[----:B------:R-:W-:-:S05]  /*0600*/  FFMA R30, RZ, R33, R3 ;  /* 0x00000021ff1e7223 */ /* 0x000fca0000000003 */
[----:B------:R-:W-:-:S13]  /*0610*/  FSETP.GT.AND P0, PT, |R30|, 1.469367938527859385e-39, PT ;  /* 0x001000001e00780b */ /* 0x000fda0003f04200 */
[----:B------:R-:W-:Y:S05]  /*0620*/  @P0 BRA P3, `(.L_x_42) ;  /* 0x0000000000100947 */ /* 0x000fea0001800000 */
[----:B------:R-:W-:-:S07]  /*0630*/  MOV R34, 0x650 ;  /* 0x0000065000227802 */ /* 0x000fce0000000f00 */
[----:B------:R-:W-:Y:S05]  /*0640*/  CALL.REL.NOINC `($__internal_1_$__cuda_sm20_div_rn_f64_full) ;  /* 0x0000000800b07944 */ /* 0x000fea0003c00000 */
[----:B------:R-:W-:Y:S01]  /*0650*/  MOV R2, R28 ;  /* 0x0000001c00027202 */ /* 0x000fe20000000f00 */
[----:B------:R-:W-:-:S07]  /*0660*/  IMAD.MOV.U32 R3, RZ, RZ, R29 ;  /* 0x000000ffff037224 */ /* 0x000fce00078e001d */
.L_x_42:
[----:B------:R-:W-:Y:S05]  /*0670*/  BSYNC.RECONVERGENT B0 ;  /* 0x0000000000007941 */ /* 0x000fea0003800200 */
.L_x_41:
[----:B------:R-:W-:Y:S04]  /*0680*/  BSSY.RECONVERGENT B0, `(.L_x_43) ;  /* 0x000005a000007945 */ /* 0x000fe80003800200 */
[----:B------:R-:W-:Y:S05]  /*0690*/  @!P1 BRA `(.L_x_44) ;  /* 0x0000000400609947 */ /* 0x000fea0003800000 */
[----:B------:R-:W-:Y:S01]  /*06a0*/  LOP3.LUT R34, R7, 0x3, RZ, 0xc0, !PT ;  /* 0x0000000307227812 */ /* 0x000fe200078ec0ff */
[----:B------:R-:W-:Y:S01]  /*06b0*/  BSSY.RECONVERGENT B1, `(.L_x_45) ;  /* 0x0000024000017945 */ /* 0x000fe20003800200 */
[----:B------:R-:W-:Y:S02]  /*06c0*/  IMAD.MOV.U32 R44, RZ, RZ, R4 ;  /* 0x000000ffff2c7224 */ /* 0x000fe400078e0004 */
[----:B------:R-:W-:-:S13]  /*06d0*/  ISETP.NE.AND P0, PT, R34, 0x3, PT ;  /* 0x000000032200780c */ /* 0x000fda0003f05270 */
[----:B------:R-:W-:Y:S05]  /*06e0*/  @!P0 BRA `(.L_x_46) ;  /* 0x0000000000808947 */ /* 0x000fea0003800000 */
[----:B------:R-:W-:-:S03]  /*06f0*/  IMAD.WIDE R28, R0, 0x8, RZ ;  /* 0x00000008001c7825 */ /* 0x000fc600078e02ff */
[----:B------:R-:W-:Y:S02]  /*0700*/  LOP3.LUT R31, R28, 0xfffffff8, RZ, 0x3c, !PT ;  /* 0xfffffff81c1f7812 */ /* 0x000fe400078e3cff */
[----:B------:R-:W-:Y:S02]  /*0710*/  LOP3.LUT R33, RZ, R29, RZ, 0x33, !PT ;  /* 0x0000001dff217212 */ /* 0x000fe400078e33ff */
[-C--:B------:R-:W-:Y:S02]  /*0720*/  IADD3 R28, P1, PT, R20, R31.reuse, RZ ;  /* 0x0000001f141c7210 */ /* 0x080fe40007f3e0ff */
[----:B------:R-:W-:-:S03]  /*0730*/  IADD3 R26, P0, PT, R26, R31, RZ ;  /* 0x0000001f1a1a7210 */ /* 0x000fc60007f1e0ff */
[----:B------:R-:W-:Y:S01]  /*0740*/  IMAD.X R29, R21, 0x1, R33, P1 ;  /* 0x00000001151d7824 */ /* 0x000fe200008e0621 */
[----:B------:R-:W-:-:S05]  /*0750*/  IADD3.X R27, PT, PT, R27, R33, RZ, P0, !PT ;  /* 0x000000211b1b7210 */ /* 0x000fca00007fe4ff */
[----:B------:R-:W2:Y:S04]  /*0760*/  LDG.E.64 R28, desc[UR6][R28.64] ;  /* 0x000000061c1c7981 */ /* 0x000ea8000c1e1b00 */
[----:B------:R-:W2:Y:S01]  /*0770*/  LDG.E.64 R30, desc[UR6][R26.64] ;  /* 0x000000061a1e7981 */ /* 0x000ea2000c1e1b00 */
[----:B------:R-:W-:Y:S01]  /*0780*/  ISETP.NE.AND P0, PT, R34, RZ, PT ;  /* 0x000000ff2200720c */ /* 0x000fe20003f05270 */
[----:B------:R-:W-:Y:S01]  /*0790*/  IMAD.MOV.U32 R44, RZ, RZ, R8 ;  /* 0x000000ffff2c7224 */ /* 0x000fe200078e0008 */
[----:B--2---:R-:W-:-:S07]  /*07a0*/  DFMA R30, R28, -R2, R30 ;  /* 0x800000021c1e722b */ /* 0x004fce000000001e */
[----:B------:R0:W-:Y:S04]  /*07b0*/  STG.E.64 desc[UR6][R26.64], R30 ;  /* 0x0000001e1a007986 */ /* 0x0001e8000c101b06 */
[----:B------:R-:W-:Y:S05]  /*07c0*/  @!P0 BRA `(.L_x_46) ;  /* 0x0000000000488947 */ /* 0x000fea0003800000 */
[----:B------:R-:W1:Y:S01]  /*07d0*/  LDC R36, c[0x0][0x390] ;  /* 0x0000e400ff247b82 */ /* 0x000e620000000800 */
[----:B------:R-:W2:Y:S07]  /*07e0*/  LDG.E.64 R32, desc[UR6][R18.64] ;  /* 0x0000000612207981 */ /* 0x000eae000c1e1b00 */
[----:B0-----:R-:W0:Y:S01]  /*07f0*/  LDC.64 R26, c[0x0][0x380] ;  /* 0x0000e000ff1a7b82 */ /* 0x001e220000000a00 */
[----:B-1----:R-:W-:-:S04]  /*0800*/  IMAD R29, R35, R36, R8 ;  /* 0x00000024231d7224 */ /* 0x002fc800078e0208 */
[----:B0-----:R-:W-:-:S05]  /*0810*/  IMAD.WIDE R28, R29, 0x8, R26 ;  /* 0x000000081d1c7825 */ /* 0x001fca00078e021a */
[----:B------:R-:W2:Y:S01]  /*0820*/  LDG.E.64 R30, desc[UR6][R28.64] ;  /* 0x000000061c1e7981 */ /* 0x000ea2000c1e1b00 */
[----:B------:R-:W-:Y:S01]  /*0830*/  ISETP.NE.AND P0, PT, R34, 0x1, PT ;  /* 0x000000012200780c */ /* 0x000fe20003f05270 */
[----:B------:R-:W-:Y:S01]  /*0840*/  IMAD.MOV.U32 R44, RZ, RZ, R10 ;  /* 0x000000ffff2c7224 */ /* 0x000fe200078e000a */
[----:B--2---:R-:W-:-:S07]  /*0850*/  DFMA R30, R32, -R2, R30 ;  /* 0x80000002201e722b */ /* 0x004fce000000001e */
[----:B------:R1:W-:Y:S04]  /*0860*/  STG.E.64 desc[UR6][R28.64], R30 ;  /* 0x0000001e1c007986 */ /* 0x0003e8000c101b06 */
[----:B------:R-:W-:Y:S05]  /*0870*/  @!P0 BRA `(.L_x_46) ;  /* 0x00000000001c8947 */ /* 0x000fea0003800000 */
[----:B-1----:R-:W-:-:S04]  /*0880*/  IMAD R29, R35, R36, R10 ;  /* 0x00000024231d7224 */ /* 0x002fc800078e020a */
[----:B------:R-:W-:Y:S02]  /*0890*/  IMAD.WIDE R26, R29, 0x8, R26 ;  /* 0x000000081d1a7825 */ /* 0x000fe400078e021a */
[----:B------:R-:W2:Y:S04]  /*08a0*/  LDG.E.64 R28, desc[UR6][R16.64] ;  /* 0x00000006101c7981 */ /* 0x000ea8000c1e1b00 */
[----:B------:R-:W2:Y:S01]  /*08b0*/  LDG.E.64 R30, desc[UR6][R26.64] ;  /* 0x000000061a1e7981 */ /* 0x000ea2000c1e1b00 */
[----:B------:R-:W-:Y:S01]  /*08c0*/  IMAD.IADD R44, R10, 0x1, -R5 ;  /* 0x000000010a2c7824 */ /* 0x000fe200078e0a05 */
[----:B--2---:R-:W-:-:S07]  /*08d0*/  DFMA R28, R28, -R2, R30 ;  /* 0x800000021c1c722b */ /* 0x004fce000000001e */
[----:B------:R2:W-:Y:S04]  /*08e0*/  STG.E.64 desc[UR6][R26.64], R28 ;  /* 0x0000001c1a007986 */ /* 0x0005e8000c101b06 */
.L_x_46:
[----:B------:R-:W-:Y:S05]  /*08f0*/  BSYNC.RECONVERGENT B1 ;  /* 0x0000000000017941 */ /* 0x000fea0003800200 */
.L_x_45:
[----:B------:R-:W-:-:S13]  /*0900*/  ISETP.GE.U32.AND P0, PT, R7, 0x3, PT ;  /* 0x000000030700780c */ /* 0x000fda0003f06070 */
[----:B------:R-:W-:Y:S05]  /*0910*/  @!P0 BRA `(.L_x_44) ;  /* 0x0000000000c08947 */ /* 0x000fea0003800000 */
[----:B------:R-:W3:Y:S01]  /*0920*/  LDCU UR4, c[0x0][0x390] ;  /* 0x00007200ff0477ac */ /* 0x000ee20008000800 */
[C-C-:B------:R-:W-:Y:S01]  /*0930*/  IMAD R41, R5.reuse, -0x3, R6.reuse ;  /* 0xfffffffd05297824 */ /* 0x140fe200078e0206 */
[----:B------:R-:W-:Y:S01]  /*0940*/  IADD3 R37, PT, PT, R44, R6, -R5 ;  /* 0x000000062c257210 */ /* 0x000fe20007ffe805 */
[----:B------:R-:W-:Y:S01]  /*0950*/  IMAD R39, R5, -0x2, R6 ;  /* 0xfffffffe05277824 */ /* 0x000fe200078e0206 */
[----:B------:R-:W-:Y:S01]  /*0960*/  IADD3 R34, PT, PT, R6, R44, RZ ;  /* 0x0000002c06227210 */ /* 0x000fe20007ffe0ff */
[--C-:B------:R-:W-:Y:S02]  /*0970*/  IMAD.IADD R41, R41, 0x1, R44.reuse ;  /* 0x0000000129297824 */ /* 0x100fe400078e022c */
[--C-:B------:R-:W-:Y:S02]  /*0980*/  IMAD.IADD R39, R39, 0x1, R44.reuse ;  /* 0x0000000127277824 */ /* 0x100fe400078e022c */
[----:B---3--:R-:W-:-:S04]  /*0990*/  IMAD R38, R35, UR4, R44 ;  /* 0x0000000423267c24 */ /* 0x008fc8000f8e022c */
[C-C-:B------:R-:W-:Y:S02]  /*09a0*/  IMAD R42, R5.reuse, -0x3, R38.reuse ;  /* 0xfffffffd052a7824 */ /* 0x140fe400078e0226 */
[----:B------:R-:W-:Y:S02]  /*09b0*/  IMAD R40, R5, -0x2, R38 ;  /* 0xfffffffe05287824 */ /* 0x000fe400078e0226 */
[----:B------:R-:W-:-:S07]  /*09c0*/  IMAD.IADD R36, R38, 0x1, -R5 ;  /* 0x0000000126247824 */ /* 0x000fce00078e0a05 */
.L_x_47:
[----:B0-23--:R-:W0:Y:S02]  /*09d0*/  LDC.64 R26, c[0x0][0x380] ;  /* 0x0000e000ff1a7b82 */ /* 0x00de240000000a00 */
[----:B0-----:R-:W-:-:S04]  /*09e0*/  IMAD.WIDE R32, R34, 0x8, R26 ;  /* 0x0000000822207825 */ /* 0x001fc800078e021a */
[--C-:B-1----:R-:W-:Y:S02]  /*09f0*/  IMAD.WIDE R30, R38, 0x8, R26.reuse ;  /* 0x00000008261e7825 */ /* 0x102fe400078e021a */
[----:B------:R-:W2:Y:S04]  /*0a00*/  LDG.E.64 R32, desc[UR6][R32.64] ;  /* 0x0000000620207981 */ /* 0x000ea8000c1e1b00 */
[----:B------:R-:W2:Y:S02]  /*0a10*/  LDG.E.64 R28, desc[UR6][R30.64] ;  /* 0x000000061e1c7981 */ /* 0x000ea4000c1e1b00 */
[----:B--2---:R-:W-:Y:S01]  /*0a20*/  DFMA R28, R32, -R2, R28 ;  /* 0x80000002201c722b */ /* 0x004fe2000000001c */
[----:B------:R-:W-:-:S06]  /*0a30*/  IMAD.WIDE R32, R37, 0x8, R26 ;  /* 0x0000000825207825 */ /* 0x000fcc00078e021a */
[----:B------:R0:W-:Y:S04]  /*0a40*/  STG.E.64 desc[UR6][R30.64], R28 ;  /* 0x0000001c1e007986 */ /* 0x0001e8000c101b06 */
[----:B------:R-:W2:Y:S01]  /*0a50*/  LDG.E.64 R32, desc[UR6][R32.64] ;  /* 0x0000000620207981 */ /* 0x000ea2000c1e1b00 */
[----:B0-----:R-:W-:-:S05]  /*0a60*/  IMAD.WIDE R30, R36, 0x8, R26 ;  /* 0x00000008241e7825 */ /* 0x001fca00078e021a */
[----:B------:R-:W2:Y:S02]  /*0a70*/  LDG.E.64 R28, desc[UR6][R30.64] ;  /* 0x000000061e1c7981 */ /* 0x000ea4000c1e1b00 */
[----:B--2---:R-:W-:Y:S01]  /*0a80*/  DFMA R28, R32, -R2, R28 ;  /* 0x80000002201c722b */ /* 0x004fe2000000001c */
[----:B------:R-:W-:-:S06]  /*0a90*/  IMAD.WIDE R32, R39, 0x8, R26 ;  /* 0x0000000827207825 */ /* 0x000fcc00078e021a */
[----:B------:R0:W-:Y:S02]  /*0aa0*/  STG.E.64 desc[UR6][R30.64], R28 ;  /* 0x0000001c1e007986 */ /* 0x0001e4000c101b06 */
[--C-:B0-----:R-:W-:Y:S02]  /*0ab0*/  IMAD.WIDE R28, R40, 0x8, R26.reuse ;  /* 0x00000008281c7825 */ /* 0x101fe400078e021a */
[----:B------:R-:W2:Y:S04]  /*0ac0*/  LDG.E.64 R30, desc[UR6][R32.64] ;  /* 0x00000006201e7981 */ /* 0x000ea8000c1e1b00 */
[----:B------:R-:W2:Y:S02]  /*0ad0*/  LDG.E.64 R32, desc[UR6][R28.64] ;  /* 0x000000061c207981 */ /* 0x000ea4000c1e1b00 */
[----:B--2---:R-:W-:Y:S01]  /*0ae0*/  DFMA R32, R30, -R2, R32 ;  /* 0x800000021e20722b */ /* 0x004fe20000000020 */
[----:B------:R-:W-:-:S06]  /*0af0*/  IMAD.WIDE R30, R41, 0x8, R26 ;  /* 0x00000008291e7825 */ /* 0x000fcc00078e021a */
[----:B------:R0:W-:Y:S04]  /*0b00*/  STG.E.64 desc[UR6][R28.64], R32 ;  /* 0x000000201c007986 */ /* 0x0001e8000c101b06 */
[----:B------:R-:W2:Y:S01]  /*0b10*/  LDG.E.64 R30, desc[UR6][R30.64] ;  /* 0x000000061e1e7981 */ /* 0x000ea2000c1e1b00 */
[----:B0-----:R-:W-:-:S05]  /*0b20*/  IMAD.WIDE R32, R42, 0x8, R26 ;  /* 0x000000082a207825 */ /* 0x001fca00078e021a */
[----:B------:R-:W2:Y:S01]  /*0b30*/  LDG.E.64 R26, desc[UR6][R32.64] ;  /* 0x00000006201a7981 */ /* 0x000ea2000c1e1b00 */
[----:B------:R-:W-:-:S04]  /*0b40*/  IADD3 R44, PT, PT, -R5, R44, -R5 ;  /* 0x0000002c052c7210 */ /* 0x000fc80007ffe905 */
[----:B------:R-:W-:-:S04]  /*0b50*/  IADD3 R44, PT, PT, -R5, R44, -R5 ;  /* 0x0000002c052c7210 */ /* 0x000fc80007ffe905 */
[----:B------:R-:W-:Y:S01]  /*0b60*/  ISETP.GT.AND P0, PT, R44, -0x1, PT ;  /* 0xffffffff2c00780c */ /* 0x000fe20003f04270 */
[C---:B------:R-:W-:Y:S02]  /*0b70*/  IMAD R34, R5.reuse, -0x4, R34 ;  /* 0xfffffffc05227824 */ /* 0x040fe400078e0222 */
[C---:B------:R-:W-:Y:S02]  /*0b80*/  IMAD R38, R5.reuse, -0x4, R38 ;  /* 0xfffffffc05267824 */ /* 0x040fe400078e0226 */
[C---:B------:R-:W-:Y:S02]  /*0b90*/  IMAD R37, R5.reuse, -0x4, R37 ;  /* 0xfffffffc05257824 */ /* 0x040fe400078e0225 */
[C---:B------:R-:W-:Y:S02]  /*0ba0*/  IMAD R36, R5.reuse, -0x4, R36 ;  /* 0xfffffffc05247824 */ /* 0x040fe400078e0224 */
[C---:B------:R-:W-:Y:S02]  /*0bb0*/  IMAD R39, R5.reuse, -0x4, R39 ;  /* 0xfffffffc05277824 */ /* 0x040fe400078e0227 */
[----:B------:R-:W-:-:S02]  /*0bc0*/  IMAD R40, R5, -0x4, R40 ;  /* 0xfffffffc05287824 */ /* 0x000fc400078e0228 */
[C---:B------:R-:W-:Y:S02]  /*0bd0*/  IMAD R42, R5.reuse, -0x4, R42 ;  /* 0xfffffffc052a7824 */ /* 0x040fe400078e022a */
[----:B------:R-:W-:Y:S01]  /*0be0*/  IMAD R41, R5, -0x4, R41 ;  /* 0xfffffffc05297824 */ /* 0x000fe200078e0229 */
[----:B--2---:R-:W-:-:S07]  /*0bf0*/  DFMA R26, R30, -R2, R26 ;  /* 0x800000021e1a722b */ /* 0x004fce000000001a */
[----:B------:R3:W-:Y:S01]  /*0c00*/  STG.E.64 desc[UR6][R32.64], R26 ;  /* 0x0000001a20007986 */ /* 0x0007e2000c101b06 */
[----:B------:R-:W-:Y:S05]  /*0c10*/  @P0 BRA `(.L_x_47) ;  /* 0xfffffffc006c0947 */ /* 0x000fea000383ffff */
.L_x_44:
[----:B------:R-:W-:Y:S05]  /*0c20*/  BSYNC.RECONVERGENT B0 ;  /* 0x0000000000007941 */ /* 0x000fea0003800200 */
.L_x_43:
[----:B------:R-:W4:Y:S01]  /*0c30*/  LDC R34, c[0x0][0x390] ;  /* 0x0000e400ff227b82 */ /* 0x000f220000000800 */
[----:B------:R-:W-:Y:S01]  /*0c40*/  BSSY.RECONVERGENT B0, `(.L_x_48) ;  /* 0x000004a000007945 */ /* 0x000fe20003800200 */
[----:B----4-:R-:W-:-:S13]  /*0c50*/  ISETP.GE.AND P0, PT, R0, R34, PT ;  /* 0x000000220000720c */ /* 0x010fda0003f06270 */
[----:B------:R-:W-:Y:S05]  /*0c60*/  @P0 BRA `(.L_x_49) ;  /* 0x00000004001c0947 */ /* 0x000fea0003800000 */
[----:B---3--:R-:W-:Y:S01]  /*0c70*/  LOP3.LUT R32, R11, 0x3, RZ, 0xc0, !PT ;  /* 0x000000030b207812 */ /* 0x008fe200078ec0ff */
[----:B------:R-:W-:Y:S01]  /*0c80*/  BSSY.RECONVERGENT B1, `(.L_x_50) ;  /* 0x000001f000017945 */ /* 0x000fe20003800200 */
[----:B------:R-:W-:Y:S02]  /*0c90*/  MOV R43, R0 ;  /* 0x00000000002b7202 */ /* 0x000fe40000000f00 */
[----:B------:R-:W-:-:S13]  /*0ca0*/  ISETP.NE.AND P0, PT, R32, 0x3, PT ;  /* 0x000000032000780c */ /* 0x000fda0003f05270 */
[----:B------:R-:W-:Y:S05]  /*0cb0*/  @!P0 BRA `(.L_x_51) ;  /* 0x00000000006c8947 */ /* 0x000fea0003800000 */
[----:B0-2---:R-:W0:Y:S01]  /*0cc0*/  LDC.64 R26, c[0x0][0x388] ;  /* 0x0000e200ff1a7b82 */ /* 0x005e220000000a00 */
[----:B-1----:R-:W-:Y:S01]  /*0cd0*/  IMAD R29, R35, R34, R0 ;  /* 0x00000022231d7224 */ /* 0x002fe200078e0200 */
[----:B------:R-:W2:Y:S03]  /*0ce0*/  LDG.E.64 R30, desc[UR6][R24.64] ;  /* 0x00000006181e7981 */ /* 0x000ea6000c1e1b00 */
[----:B0-----:R-:W-:-:S05]  /*0cf0*/  IMAD.WIDE R26, R29, 0x8, R26 ;  /* 0x000000081d1a7825 */ /* 0x001fca00078e021a */
[----:B------:R-:W2:Y:S01]  /*0d00*/  LDG.E.64 R28, desc[UR6][R26.64] ;  /* 0x000000061a1c7981 */ /* 0x000ea2000c1e1b00 */
[----:B------:R-:W-:Y:S01]  /*0d10*/  ISETP.NE.AND P0, PT, R32, RZ, PT ;  /* 0x000000ff2000720c */ /* 0x000fe20003f05270 */
[----:B------:R-:W-:Y:S01]  /*0d20*/  IMAD.IADD R43, R0, 0x1, R5 ;  /* 0x00000001002b7824 */ /* 0x000fe200078e0205 */
[----:B--2---:R-:W-:-:S07]  /*0d30*/  DFMA R28, R30, -R2, R28 ;  /* 0x800000021e1c722b */ /* 0x004fce000000001c */
[----:B------:R3:W-:Y:S04]  /*0d40*/  STG.E.64 desc[UR6][R26.64], R28 ;  /* 0x0000001c1a007986 */ /* 0x0007e8000c101b06 */
[----:B------:R-:W-:Y:S05]  /*0d50*/  @!P0 BRA `(.L_x_51) ;  /* 0x0000000000448947 */ /* 0x000fea0003800000 */
[----:B---3--:R-:W-:Y:S01]  /*0d60*/  IADD3 R26, P0, PT, R9, R26, RZ ;  /* 0x0000001a091a7210 */ /* 0x008fe20007f1e0ff */
[----:B------:R-:W2:Y:S04]  /*0d70*/  LDG.E.64 R30, desc[UR6][R22.64] ;  /* 0x00000006161e7981 */ /* 0x000ea8000c1e1b00 */
[----:B------:R-:W-:-:S05]  /*0d80*/  IMAD.X R27, RZ, RZ, R27, P0 ;  /* 0x000000ffff1b7224 */ /* 0x000fca00000e061b */
[----:B------:R-:W2:Y:S01]  /*0d90*/  LDG.E.64 R28, desc[UR6][R26.64] ;  /* 0x000000061a1c7981 */ /* 0x000ea2000c1e1b00 */
[----:B------:R-:W-:Y:S01]  /*0da0*/  ISETP.NE.AND P0, PT, R32, 0x1, PT ;  /* 0x000000012000780c */ /* 0x000fe20003f05270 */
[----:B------:R-:W-:Y:S01]  /*0db0*/  IMAD.IADD R43, R5, 0x1, R43 ;  /* 0x00000001052b7824 */ /* 0x000fe200078e022b */
[----:B--2---:R-:W-:-:S07]  /*0dc0*/  DFMA R28, R30, -R2, R28 ;  /* 0x800000021e1c722b */ /* 0x004fce000000001c */
[----:B------:R4:W-:Y:S04]  /*0dd0*/  STG.E.64 desc[UR6][R26.64], R28 ;  /* 0x0000001c1a007986 */ /* 0x0009e8000c101b06 */
[----:B------:R-:W-:Y:S05]  /*0de0*/  @!P0 BRA `(.L_x_51) ;  /* 0x0000000000208947 */ /* 0x000fea0003800000 */
[C---:B----4-:R-:W-:Y:S02]  /*0df0*/  IADD3 R26, P0, PT, R9.reuse, R26, RZ ;  /* 0x0000001a091a7210 */ /* 0x050fe40007f1e0ff */
[----:B------:R-:W-:-:S03]  /*0e00*/  IADD3 R14, PT, PT, R9, R22, RZ ;  /* 0x00000016090e7210 */ /* 0x000fc60007ffe0ff */
[----:B------:R-:W-:Y:S02]  /*0e10*/  IMAD.X R27, RZ, RZ, R27, P0 ;  /* 0x000000ffff1b7224 */ /* 0x000fe400000e061b */
[----:B------:R-:W2:Y:S04]  /*0e20*/  LDG.E.64 R30, desc[UR6][R14.64] ;  /* 0x000000060e1e7981 */ /* 0x000ea8000c1e1b00 */
[----:B------:R-:W2:Y:S01]  /*0e30*/  LDG.E.64 R28, desc[UR6][R26.64] ;  /* 0x000000061a1c7981 */ /* 0x000ea2000c1e1b00 */
[----:B------:R-:W-:Y:S01]  /*0e40*/  IMAD.IADD R43, R5, 0x1, R43 ;  /* 0x00000001052b7824 */ /* 0x000fe200078e022b */
[----:B--2---:R-:W-:-:S07]  /*0e50*/  DFMA R28, R30, -R2, R28 ;  /* 0x800000021e1c722b */ /* 0x004fce000000001c */
[----:B------:R0:W-:Y:S04]  /*0e60*/  STG.E.64 desc[UR6][R26.64], R28 ;  /* 0x0000001c1a007986 */ /* 0x0001e8000c101b06 */
.L_x_51:
[----:B------:R-:W-:Y:S05]  /*0e70*/  BSYNC.RECONVERGENT B1 ;  /* 0x0000000000017941 */ /* 0x000fea0003800200 */
.L_x_50:
[----:B------:R-:W-:-:S13]  /*0e80*/  ISETP.GE.U32.AND P0, PT, R11, 0x3, PT ;  /* 0x000000030b00780c */ /* 0x000fda0003f06070 */
[----:B------:R-:W-:Y:S05]  /*0e90*/  @!P0 BRA `(.L_x_49) ;  /* 0x0000000000908947 */ /* 0x000fea0003800000 */
.L_x_52:
[----:B0-----:R-:W5:Y:S01]  /*0ea0*/  LDC.64 R32, c[0x0][0x388] ;  /* 0x0000e200ff207b82 */ /* 0x001f620000000a00 */
[--C-:B------:R-:W-:Y:S02]  /*0eb0*/  IMAD.IADD R37, R6, 0x1, R43.reuse ;  /* 0x0000000106257824 */ /* 0x100fe400078e022b */
[----:B0-234-:R-:W-:Y:S02]  /*0ec0*/  IMAD R27, R35, R34, R43 ;  /* 0x00000022231b7224 */ /* 0x01dfe400078e022b */
[----:B-----5:R-:W-:-:S04]  /*0ed0*/  IMAD.WIDE R36, R37, 0x8, R32 ;  /* 0x0000000825247825 */ /* 0x020fc800078e0220 */
[----:B------:R-:W-:Y:S01]  /*0ee0*/  IMAD.WIDE R32, R27, 0x8, R32 ;  /* 0x000000081b207825 */ /* 0x000fe200078e0220 */
[----:B-1----:R-:W2:Y:S04]  /*0ef0*/  LDG.E.64 R28, desc[UR6][R36.64] ;  /* 0x00000006241c7981 */ /* 0x002ea8000c1e1b00 */
[----:B------:R-:W2:Y:S01]  /*0f00*/  LDG.E.64 R26, desc[UR6][R32.64] ;  /* 0x00000006201a7981 */ /* 0x000ea2000c1e1b00 */
[C---:B------:R-:W-:Y:S02]  /*0f10*/  IADD3 R40, P1, PT, R9.reuse, R32, RZ ;  /* 0x0000002009287210 */ /* 0x040fe40007f3e0ff */
[----:B------:R-:W-:-:S03]  /*0f20*/  IADD3 R44, P0, PT, R9, R36, RZ ;  /* 0x00000024092c7210 */ /* 0x000fc60007f1e0ff */
[----:B------:R-:W-:Y:S01]  /*0f30*/  IMAD.X R41, RZ, RZ, R33, P1 ;  /* 0x000000ffff297224 */ /* 0x000fe200008e0621 */
[----:B------:R-:W-:Y:S01]  /*0f40*/  IADD3.X R45, PT, PT, RZ, R37, RZ, P0, !PT ;  /* 0x00000025ff2d7210 */ /* 0x000fe200007fe4ff */
[----:B--2---:R-:W-:-:S07]  /*0f50*/  DFMA R28, R28, -R2, R26 ;  /* 0x800000021c1c722b */ /* 0x004fce000000001a */
[----:B------:R0:W-:Y:S04]  /*0f60*/  STG.E.64 desc[UR6][R32.64], R28 ;  /* 0x0000001c20007986 */ /* 0x0001e8000c101b06 */
[----:B------:R-:W2:Y:S04]  /*0f70*/  LDG.E.64 R30, desc[UR6][R44.64] ;  /* 0x000000062c1e7981 */ /* 0x000ea8000c1e1b00 */
[----:B0-----:R-:W2:Y:S01]  /*0f80*/  LDG.E.64 R28, desc[UR6][R40.64] ;  /* 0x00000006281c7981 */ /* 0x001ea2000c1e1b00 */
[C---:B------:R-:W-:Y:S02]  /*0f90*/  IADD3 R38, P0, PT, R9.reuse, R44, RZ ;  /* 0x0000002c09267210 */ /* 0x040fe40007f1e0ff */
[----:B------:R-:W-:-:S03]  /*0fa0*/  IADD3 R26, P1, PT, R9, R40, RZ ;  /* 0x00000028091a7210 */ /* 0x000fc60007f3e0ff */
[----:B------:R-:W-:Y:S02]  /*0fb0*/  IMAD.X R39, RZ, RZ, R45, P0 ;  /* 0x000000ffff277224 */ /* 0x000fe400000e062d */
[----:B------:R-:W-:Y:S01]  /*0fc0*/  IMAD.X R27, RZ, RZ, R41, P1 ;  /* 0x000000ffff1b7224 */ /* 0x000fe200008e0629 */
[----:B--2---:R-:W-:-:S07]  /*0fd0*/  DFMA R44, R30, -R2, R28 ;  /* 0x800000021e2c722b */ /* 0x004fce000000001c */
[----:B------:R0:W-:Y:S04]  /*0fe0*/  STG.E.64 desc[UR6][R40.64], R44 ;  /* 0x0000002c28007986 */ /* 0x0001e8000c101b06 */
[----:B------:R-:W2:Y:S04]  /*0ff0*/  LDG.E.64 R36, desc[UR6][R38.64] ;  /* 0x0000000626247981 */ /* 0x000ea8000c1e1b00 */
[----:B------:R-:W2:Y:S01]  /*1000*/  LDG.E.64 R32, desc[UR6][R26.64] ;  /* 0x000000061a207981 */ /* 0x000ea2000c1e1b00 */
[C---:B------:R-:W-:Y:S02]  /*1010*/  IADD3 R28, P0, PT, R9.reuse, R38, RZ ;  /* 0x00000026091c7210 */ /* 0x040fe40007f1e0ff */
[----:B------:R-:W-:-:S02]  /*1020*/  IADD3 R30, P1, PT, R9, R26, RZ ;  /* 0x0000001a091e7210 */ /* 0x000fc40007f3e0ff */
[----:B------:R-:W-:-:S03]  /*1030*/  IADD3.X R29, PT, PT, RZ, R39, RZ, P0, !PT ;  /* 0x00000027ff1d7210 */ /* 0x000fc600007fe4ff */
[----:B------:R-:W-:Y:S01]  /*1040*/  IMAD.X R31, RZ, RZ, R27, P1 ;  /* 0x000000ffff1f7224 */ /* 0x000fe200008e061b */
[----:B--2---:R-:W-:-:S07]  /*1050*/  DFMA R32, R36, -R2, R32 ;  /* 0x800000022420722b */ /* 0x004fce0000000020 */
[----:B------:R0:W-:Y:S04]  /*1060*/  STG.E.64 desc[UR6][R26.64], R32 ;  /* 0x000000201a007986 */ /* 0x0001e8000c101b06 */
[----:B------:R-:W2:Y:S04]  /*1070*/  LDG.E.64 R28, desc[UR6][R28.64] ;  /* 0x000000061c1c7981 */ /* 0x000ea8000c1e1b00 */
[----:B------:R-:W2:Y:S01]  /*1080*/  LDG.E.64 R36, desc[UR6][R30.64] ;  /* 0x000000061e247981 */ /* 0x000ea2000c1e1b00 */
[----:B------:R-:W-:-:S05]  /*1090*/  IMAD R43, R5, 0x4, R43 ;  /* 0x00000004052b7824 */ /* 0x000fca00078e022b */
[----:B------:R-:W-:Y:S01]  /*10a0*/  ISETP.GE.AND P0, PT, R43, R34, PT ;  /* 0x000000222b00720c */ /* 0x000fe20003f06270 */
[----:B--2---:R-:W-:-:S07]  /*10b0*/  DFMA R36, R28, -R2, R36 ;  /* 0x800000021c24722b */ /* 0x004fce0000000024 */
[----:B------:R0:W-:Y:S05]  /*10c0*/  STG.E.64 desc[UR6][R30.64], R36 ;  /* 0x000000241e007986 */ /* 0x0001ea000c101b06 */
[----:B------:R-:W-:Y:S05]  /*10d0*/  @!P0 BRA `(.L_x_52) ;  /* 0xfffffffc00708947 */ /* 0x000fea000383ffff */
.L_x_49:
[----:B------:R-:W-:Y:S05]  /*10e0*/  BSYNC.RECONVERGENT B0 ;  /* 0x0000000000007941 */ /* 0x000fea0003800200 */
.L_x_48:
[----:B------:R-:W-:Y:S05]  /*10f0*/  @P2 BRA `(.L_x_53) ;  /* 0xfffffff000e82947 */ /* 0x000fea000383ffff */
[----:B------:R-:W-:Y:S05]  /*1100*/  EXIT ;  /* 0x000000000000794d */ /* 0x000fea0003800000 */
        .weak           $__internal_1_$__cuda_sm20_div_rn_f64_full
        .type           $__internal_1_$__cuda_sm20_div_rn_f64_full,@function
        .size           $__internal_1_$__cuda_sm20_div_rn_f64_full,(.L_x_98 - $__internal_1_$__cuda_sm20_div_rn_f64_full)
$__internal_1_$__cuda_sm20_div_rn_f64_full:
[C---:B------:R-:W-:Y:S01]  /*1110*/  FSETP.GEU.AND P0, PT, |R33|.reuse, 1.469367938527859385e-39, PT ;  /* 0x001000002100780b */ /* 0x040fe20003f0e200 */
[----:B------:R-:W-:Y:S01]  /*1120*/  IMAD.MOV.U32 R40, RZ, RZ, R32 ;  /* 0x000000ffff287224 */ /* 0x000fe200078e0020 */
[C---:B------:R-:W-:Y:S01]  /*1130*/  LOP3.LUT R38, R33.reuse, 0x800fffff, RZ, 0xc0, !PT ;  /* 0x800fffff21267812 */ /* 0x040fe200078ec0ff */
[----:B------:R-:W-:Y:S01]  /*1140*/  IMAD.MOV.U32 R30, RZ, RZ, 0x1 ;  /* 0x00000001ff1e7424 */ /* 0x000fe200078e00ff */
[----:B------:R-:W-:Y:S01]  /*1150*/  MOV R41, R33 ;  /* 0x0000002100297202 */ /* 0x000fe20000000f00 */
[----:B------:R-:W-:Y:S01]  /*1160*/  IMAD.MOV.U32 R2, RZ, RZ, R28 ;  /* 0x000000ffff027224 */ /* 0x000fe200078e001c */
[----:B------:R-:W-:Y:S01]  /*1170*/  LOP3.LUT R39, R38, 0x3ff00000, RZ, 0xfc, !PT ;  /* 0x3ff0000026277812 */ /* 0x000fe200078efcff */
[----:B------:R-:W-:Y:S01]  /*1180*/  IMAD.MOV.U32 R38, RZ, RZ, R32 ;  /* 0x000000ffff267224 */ /* 0x000fe200078e0020 */
[----:B------:R-:W-:Y:S01]  /*1190*/  MOV R3, R29 ;  /* 0x0000001d00037202 */ /* 0x000fe20000000f00 */
[----:B------:R-:W-:Y:S01]  /*11a0*/  IMAD.MOV.U32 R43, RZ, RZ, 0x1ca00000 ;  /* 0x1ca00000ff2b7424 */ /* 0x000fe200078e00ff */
[----:B------:R-:W-:Y:S01]  /*11b0*/  LOP3.LUT R45, R33, 0x7ff00000, RZ, 0xc0, !PT ;  /* 0x7ff00000212d7812 */ /* 0x000fe200078ec0ff */
[----:B------:R-:W-:Y:S01]  /*11c0*/  BSSY.RECONVERGENT B1, `(.L_x_54) ;  /* 0x0000050000017945 */ /* 0x000fe20003800200 */
[C---:B------:R-:W-:Y:S01]  /*11d0*/  FSETP.GEU.AND P4, PT, |R3|.reuse, 1.469367938527859385e-39, PT ;  /* 0x001000000300780b */ /* 0x040fe20003f8e200 */
[----:B------:R-:W-:Y:S01]  /*11e0*/  @!P0 DMUL R38, R40, 8.98846567431157953865e+307 ;  /* 0x7fe0000028268828 */ /* 0x000fe20000000000 */
[----:B------:R-:W-:-:S02]  /*11f0*/  LOP3.LUT R42, R3, 0x7ff00000, RZ, 0xc0, !PT ;  /* 0x7ff00000032a7812 */ /* 0x000fc400078ec0ff */
[----:B------:R-:W-:Y:S02]  /*1200*/  MOV R36, R2 ;  /* 0x0000000200247202 */ /* 0x000fe40000000f00 */
[----:B------:R-:W-:Y:S01]  /*1210*/  ISETP.GE.U32.AND P3, PT, R42, R45, PT ;  /* 0x0000002d2a00720c */ /* 0x000fe20003f66070 */
[----:B------:R-:W0:Y:S04]  /*1220*/  MUFU.RCP64H R31, R39 ;  /* 0x00000027001f7308 */ /* 0x000e280000001800 */
[----:B------:R-:W-:Y:S02]  /*1230*/  @!P0 LOP3.LUT R45, R39, 0x7ff00000, RZ, 0xc0, !PT ;  /* 0x7ff00000272d8812 */ /* 0x000fe400078ec0ff */
[----:B------:R-:W-:-:S04]  /*1240*/  @!P4 LOP3.LUT R37, R41, 0x7ff00000, RZ, 0xc0, !PT ;  /* 0x7ff000002925c812 */ /* 0x000fc800078ec0ff */
[----:B------:R-:W-:Y:S02]  /*1250*/  @!P4 ISETP.GE.U32.AND P5, PT, R42, R37, PT ;  /* 0x000000252a00c20c */ /* 0x000fe40003fa6070 */
[----:B------:R-:W-:-:S04]  /*1260*/  SEL R37, R43, 0x63400000, !P3 ;  /* 0x634000002b257807 */ /* 0x000fc80005800000 */
[----:B------:R-:W-:Y:S01]  /*1270*/  LOP3.LUT R37, R37, 0x800fffff, R3, 0xf8, !PT ;  /* 0x800fffff25257812 */ /* 0x000fe200078ef803 */
[----:B0-----:R-:W-:-:S08]  /*1280*/  DFMA R28, R30, -R38, 1 ;  /* 0x3ff000001e1c742b */ /* 0x001fd00000000826 */
[----:B------:R-:W-:-:S08]  /*1290*/  DFMA R28, R28, R28, R28 ;  /* 0x0000001c1c1c722b */ /* 0x000fd0000000001c */
[----:B------:R-:W-:Y:S01]  /*12a0*/  DFMA R28, R30, R28, R30 ;  /* 0x0000001c1e1c722b */ /* 0x000fe2000000001e */
[----:B------:R-:W-:Y:S01]  /*12b0*/  @!P4 SEL R31, R43, 0x63400000, !P5 ;  /* 0x634000002b1fc807 */ /* 0x000fe20006800000 */
[----:B------:R-:W-:-:S03]  /*12c0*/  @!P4 IMAD.MOV.U32 R30, RZ, RZ, RZ ;  /* 0x000000ffff1ec224 */ /* 0x000fc600078e00ff */
[----:B------:R-:W-:-:S03]  /*12d0*/  @!P4 LOP3.LUT R31, R31, 0x80000000, R3, 0xf8, !PT ;  /* 0x800000001f1fc812 */ /* 0x000fc600078ef803 */
[----:B------:R-:W-:Y:S01]  /*12e0*/  DFMA R32, R28, -R38, 1 ;  /* 0x3ff000001c20742b */ /* 0x000fe20000000826 */
[----:B------:R-:W-:-:S06]  /*12f0*/  @!P4 LOP3.LUT R31, R31, 0x100000, RZ, 0xfc, !PT ;  /* 0x001000001f1fc812 */ /* 0x000fcc00078efcff */
[----:B------:R-:W-:Y:S02]  /*1300*/  @!P4 DFMA R36, R36, 2, -R30 ;  /* 0x400000002424c82b */ /* 0x000fe4000000081e */
[----:B------:R-:W-:-:S08]  /*1310*/  DFMA R32, R28, R32, R28 ;  /* 0x000000201c20722b */ /* 0x000fd0000000001c */
[----:B------:R-:W-:-:S08]  /*1320*/  DMUL R28, R32, R36 ;  /* 0x00000024201c7228 */ /* 0x000fd00000000000 */
[----:B------:R-:W-:-:S08]  /*1330*/  DFMA R30, R28, -R38, R36 ;  /* 0x800000261c1e722b */ /* 0x000fd00000000024 */
[----:B------:R-:W-:Y:S01]  /*1340*/  DFMA R30, R32, R30, R28 ;  /* 0x0000001e201e722b */ /* 0x000fe2000000001c */
[----:B------:R-:W-:Y:S01]  /*1350*/  IMAD.MOV.U32 R32, RZ, RZ, R42 ;  /* 0x000000ffff207224 */ /* 0x000fe200078e002a */
[----:B------:R-:W-:-:S04]  /*1360*/  @!P4 LOP3.LUT R32, R37, 0x7ff00000, RZ, 0xc0, !PT ;  /* 0x7ff000002520c812 */ /* 0x000fc800078ec0ff */
[----:B------:R-:W-:-:S04]  /*1370*/  IADD3 R28, PT, PT, R32, -0x1, RZ ;  /* 0xffffffff201c7810 */ /* 0x000fc80007ffe0ff */
[----:B------:R-:W-:Y:S01]  /*1380*/  ISETP.GT.U32.AND P0, PT, R28, 0x7feffffe, PT ;  /* 0x7feffffe1c00780c */ /* 0x000fe20003f04070 */
[----:B------:R-:W-:-:S05]  /*1390*/  VIADD R28, R45, 0xffffffff ;  /* 0xffffffff2d1c7836 */ /* 0x000fca0000000000 */
[----:B------:R-:W-:-:S13]  /*13a0*/  ISETP.GT.U32.OR P0, PT, R28, 0x7feffffe, P0 ;  /* 0x7feffffe1c00780c */ /* 0x000fda0000704470 */
[----:B------:R-:W-:Y:S05]  /*13b0*/  @P0 BRA `(.L_x_55) ;  /* 0x00000000006c0947 */ /* 0x000fea0003800000 */
[----:B------:R-:W-:-:S04]  /*13c0*/  LOP3.LUT R3, R41, 0x7ff00000, RZ, 0xc0, !PT ;  /* 0x7ff0000029037812 */ /* 0x000fc800078ec0ff */
[CC--:B------:R-:W-:Y:S02]  /*13d0*/  VIADDMNMX R2, R42.reuse, -R3.reuse, 0xb9600000, !PT ;  /* 0xb96000002a027446 */ /* 0x0c0fe40007800903 */
[----:B------:R-:W-:Y:S02]  /*13e0*/  ISETP.GE.U32.AND P0, PT, R42, R3, PT ;  /* 0x000000032a00720c */ /* 0x000fe40003f06070 */
[----:B------:R-:W-:Y:S02]  /*13f0*/  VIMNMX R2, PT, PT, R2, 0x46a00000, PT ;  /* 0x46a0000002027848 */ /* 0x000fe40003fe0100 */
[----:B------:R-:W-:-:S05]  /*1400*/  SEL R43, R43, 0x63400000, !P0 ;  /* 0x634000002b2b7807 */ /* 0x000fca0004000000 */
[----:B------:R-:W-:Y:S02]  /*1410*/  IMAD.IADD R32, R2, 0x1, -R43 ;  /* 0x0000000102207824 */ /* 0x000fe400078e0a2b */
[----:B------:R-:W-:-:S03]  /*1420*/  IMAD.MOV.U32 R2, RZ, RZ, RZ ;  /* 0x000000ffff027224 */ /* 0x000fc600078e00ff */
[----:B------:R-:W-:-:S06]  /*1430*/  IADD3 R3, PT, PT, R32, 0x7fe00000, RZ ;  /* 0x7fe0000020037810 */ /* 0x000fcc0007ffe0ff */
[----:B------:R-:W-:-:S10]  /*1440*/  DMUL R28, R30, R2 ;  /* 0x000000021e1c7228 */ /* 0x000fd40000000000 */
[----:B------:R-:W-:-:S13]  /*1450*/  FSETP.GTU.AND P0, PT, |R29|, 1.469367938527859385e-39, PT ;  /* 0x001000001d00780b */ /* 0x000fda0003f0c200 */
[----:B------:R-:W-:Y:S05]  /*1460*/  @P0 BRA `(.L_x_56) ;  /* 0x0000000000940947 */ /* 0x000fea0003800000 */
[----:B------:R-:W-:-:S06]  /*1470*/  DFMA R36, R30, -R38, R36 ;  /* 0x800000261e24722b */ /* 0x000fcc0000000024 */
[----:B------:R-:W-:-:S04]  /*1480*/  IMAD.MOV.U32 R36, RZ, RZ, RZ ;  /* 0x000000ffff247224 */ /* 0x000fc800078e00ff */
[C---:B------:R-:W-:Y:S02]  /*1490*/  FSETP.NEU.AND P0, PT, R37.reuse, RZ, PT ;  /* 0x000000ff2500720b */ /* 0x040fe40003f0d000 */
[----:B------:R-:W-:-:S04]  /*14a0*/  LOP3.LUT R41, R37, 0x80000000, R41, 0x48, !PT ;  /* 0x8000000025297812 */ /* 0x000fc800078e4829 */
[----:B------:R-:W-:-:S07]  /*14b0*/  LOP3.LUT R37, R41, R3, RZ, 0xfc, !PT ;  /* 0x0000000329257212 */ /* 0x000fce00078efcff */
[----:B------:R-:W-:Y:S05]  /*14c0*/  @!P0 BRA `(.L_x_56) ;  /* 0x00000000007c8947 */ /* 0x000fea0003800000 */
[----:B------:R-:W-:Y:S01]  /*14d0*/  IADD3 R3, PT, PT, -R32, RZ, RZ ;  /* 0x000000ff20037210 */ /* 0x000fe20007ffe1ff */
[----:B------:R-:W-:-:S06]  /*14e0*/  IMAD.MOV.U32 R2, RZ, RZ, RZ ;  /* 0x000000ffff027224 */ /* 0x000fcc00078e00ff */
[----:B------:R-:W-:Y:S02]  /*14f0*/  DFMA R2, R28, -R2, R30 ;  /* 0x800000021c02722b */ /* 0x000fe4000000001e */
[----:B------:R-:W-:-:S04]  /*1500*/  DMUL.RP R30, R30, R36 ;  /* 0x000000241e1e7228 */ /* 0x000fc80000008000 */
[----:B------:R-:W-:-:S04]  /*1510*/  IADD3 R2, PT, PT, -R32, -0x43300000, RZ ;  /* 0xbcd0000020027810 */ /* 0x000fc80007ffe1ff */
[----:B------:R-:W-:Y:S02]  /*1520*/  FSETP.NEU.AND P0, PT, |R3|, R2, PT ;  /* 0x000000020300720b */ /* 0x000fe40003f0d200 */
[----:B------:R-:W-:Y:S02]  /*1530*/  LOP3.LUT R41, R31, R41, RZ, 0x3c, !PT ;  /* 0x000000291f297212 */ /* 0x000fe400078e3cff */
[----:B------:R-:W-:Y:S02]  /*1540*/  FSEL R28, R30, R28, !P0 ;  /* 0x0000001c1e1c7208 */ /* 0x000fe40004000000 */
[----:B------:R-:W-:Y:S01]  /*1550*/  FSEL R29, R41, R29, !P0 ;  /* 0x0000001d291d7208 */ /* 0x000fe20004000000 */
[----:B------:R-:W-:Y:S06]  /*1560*/  BRA `(.L_x_56) ;  /* 0x0000000000547947 */ /* 0x000fec0003800000 */
.L_x_55:
[----:B------:R-:W-:-:S14]  /*1570*/  DSETP.NAN.AND P0, PT, R2, R2, PT ;  /* 0x000000020200722a */ /* 0x000fdc0003f08000 */
[----:B------:R-:W-:Y:S05]  /*1580*/  @P0 BRA `(.L_x_57) ;  /* 0x0000000000440947 */ /* 0x000fea0003800000 */
[----:B------:R-:W-:-:S14]  /*1590*/  DSETP.NAN.AND P0, PT, R40, R40, PT ;  /* 0x000000282800722a */ /* 0x000fdc0003f08000 */
[----:B------:R-:W-:Y:S05]  /*15a0*/  @P0 BRA `(.L_x_58) ;  /* 0x0000000000300947 */ /* 0x000fea0003800000 */
[----:B------:R-:W-:Y:S01]  /*15b0*/  ISETP.NE.AND P0, PT, R32, R45, PT ;  /* 0x0000002d2000720c */ /* 0x000fe20003f05270 */
[----:B------:R-:W-:Y:S01]  /*15c0*/  IMAD.MOV.U32 R28, RZ, RZ, 0x0 ;  /* 0x00000000ff1c7424 */ /* 0x000fe200078e00ff */
[----:B------:R-:W-:-:S11]  /*15d0*/  MOV R29, 0xfff80000 ;  /* 0xfff80000001d7802 */ /* 0x000fd60000000f00 */
[----:B------:R-:W-:Y:S05]  /*15e0*/  @!P0 BRA `(.L_x_56) ;  /* 0x0000000000348947 */ /* 0x000fea0003800000 */
[----:B------:R-:W-:Y:S02]  /*15f0*/  ISETP.NE.AND P0, PT, R32, 0x7ff00000, PT ;  /* 0x7ff000002000780c */ /* 0x000fe40003f05270 */
[----:B------:R-:W-:Y:S02]  /*1600*/  LOP3.LUT R29, R3, 0x80000000, R41, 0x48, !PT ;  /* 0x80000000031d7812 */ /* 0x000fe400078e4829 */
[----:B------:R-:W-:-:S13]  /*1610*/  ISETP.EQ.OR P0, PT, R45, RZ, !P0 ;  /* 0x000000ff2d00720c */ /* 0x000fda0004702670 */
[----:B------:R-:W-:Y:S01]  /*1620*/  @P0 LOP3.LUT R2, R29, 0x7ff00000, RZ, 0xfc, !PT ;  /* 0x7ff000001d020812 */ /* 0x000fe200078efcff */
[----:B------:R-:W-:Y:S02]  /*1630*/  @!P0 IMAD.MOV.U32 R28, RZ, RZ, RZ ;  /* 0x000000ffff1c8224 */ /* 0x000fe400078e00ff */
[----:B------:R-:W-:Y:S01]  /*1640*/  @P0 IMAD.MOV.U32 R28, RZ, RZ, RZ ;  /* 0x000000ffff1c0224 */ /* 0x000fe200078e00ff */
[----:B------:R-:W-:Y:S01]  /*1650*/  @P0 MOV R29, R2 ;  /* 0x00000002001d0202 */ /* 0x000fe20000000f00 */
[----:B------:R-:W-:Y:S06]  /*1660*/  BRA `(.L_x_56) ;  /* 0x0000000000147947 */ /* 0x000fec0003800000 */
.L_x_58:
[----:B------:R-:W-:Y:S01]  /*1670*/  LOP3.LUT R29, R41, 0x80000, RZ, 0xfc, !PT ;  /* 0x00080000291d7812 */ /* 0x000fe200078efcff */
[----:B------:R-:W-:Y:S01]  /*1680*/  IMAD.MOV.U32 R28, RZ, RZ, R40 ;  /* 0x000000ffff1c7224 */ /* 0x000fe200078e0028 */
[----:B------:R-:W-:Y:S06]  /*1690*/  BRA `(.L_x_56) ;  /* 0x0000000000087947 */ /* 0x000fec0003800000 */
.L_x_57:
[----:B------:R-:W-:Y:S01]  /*16a0*/  LOP3.LUT R29, R3, 0x80000, RZ, 0xfc, !PT ;  /* 0x00080000031d7812 */ /* 0x000fe200078efcff */
[----:B------:R-:W-:-:S07]  /*16b0*/  IMAD.MOV.U32 R28, RZ, RZ, R2 ;  /* 0x000000ffff1c7224 */ /* 0x000fce00078e0002 */
.L_x_56:
[----:B------:R-:W-:Y:S05]  /*16c0*/  BSYNC.RECONVERGENT B1 ;  /* 0x0000000000017941 */ /* 0x000fea0003800200 */
.L_x_54:
[----:B------:R-:W-:Y:S01]  /*16d0*/  MOV R2, R34 ;  /* 0x0000002200027202 */ /* 0x000fe20000000f00 */
[----:B------:R-:W-:-:S04]  /*16e0*/  IMAD.MOV.U32 R3, RZ, RZ, 0x0 ;  /* 0x00000000ff037424 */ /* 0x000fc800078e00ff */
[----:B------:R-:W-:Y:S05]  /*16f0*/  RET.REL.NODEC R2 `(_Z14subtract_abovePdS_ii) ;  /* 0xffffffe802407950 */ /* 0x000fea0003c3ffff */
.L_x_59:
        /* <DEDUP_REMOVED lines=16> */
.L_x_98:


//--------------------- .text._Z13nullify_belowPdii --------------------------
	.section	.text._Z13nullify_belowPdii,"ax",@progbits
	.align	128
        .global         _Z13nullify_belowPdii
        .type           _Z13nullify_belowPdii,@function
        .size           _Z13nullify_belowPdii,(.L_x_105 - _Z13nullify_belowPdii)
        .other          _Z13nullify_belowPdii,@"STO_CUDA_ENTRY STV_DEFAULT"
_Z13nullify_belowPdii:
.text._Z13nullify_belowPdii:
[----:B------:R-:W-:Y:S01]  /*0000*/  LDC R1, c[0x0][0x37c] ;  /* 0x0000df00ff017b82 */ /* 0x000fe20000000800 */
[----:B------:R-:W0:Y:S07]  /*0010*/  S2R R4, SR_TID.X ;  /* 0x0000000000047919 */ /* 0x000e2e0000002100 */
[----:B------:R-:W1:Y:S01]  /*0020*/  S2UR UR5, SR_CTAID.X ;  /* 0x00000000000579c3 */ /* 0x000e620000002500 */
[----:B------:R-:W1:Y:S07]  /*0030*/  LDCU UR6, c[0x0][0x360] ;  /* 0x00006c00ff0677ac */ /* 0x000e6e0008000800 */
[----:B------:R-:W0:Y:S08]  /*0040*/  LDC.64 R2, c[0x0][0x388] ;  /* 0x0000e200ff027b82 */ /* 0x000e300000000a00 */
[----:B------:R-:W2:Y:S01]  /*0050*/  LDC R6, c[0x0][0x370] ;  /* 0x0000dc00ff067b82 */ /* 0x000ea20000000800 */
[----:B-1----:R-:W-:-:S06]  /*0060*/  UIMAD UR4, UR5, UR6, URZ ;  /* 0x00000006050472a4 */ /* 0x002fcc000f8e02ff */
[----:B0-----:R-:W-:-:S05]  /*0070*/  IADD3 R0, PT, PT, R4, UR4, R3 ;  /* 0x0000000404007c10 */ /* 0x001fca000fffe003 */
[----:B------:R-:W-:-:S05]  /*0080*/  VIADD R9, R0, 0x1 ;  /* 0x0000000100097836 */ /* 0x000fca0000000000 */
[----:B------:R-:W-:-:S13]  /*0090*/  ISETP.GE.AND P0, PT, R9, R2, PT ;  /* 0x000000020900720c */ /* 0x000fda0003f06270 */
[----:B--2---:R-:W-:Y:S05]  /*00a0*/  @P0 EXIT ;  /* 0x000000000000094d */ /* 0x004fea0003800000 */
[----:B------:R-:W-:Y:S01]  /*00b0*/  IMAD R5, R6, UR6, RZ ;  /* 0x0000000606057c24 */ /* 0x000fe2000f8e02ff */
[----:B------:R-:W-:Y:S01]  /*00c0*/  IADD3 R0, PT, PT, R4, R3, RZ ;  /* 0x0000000304007210 */ /* 0x000fe20007ffe0ff */
[----:B------:R-:W-:Y:S01]  /*00d0*/  VIADD R7, R6, UR5 ;  /* 0x0000000506077c36 */ /* 0x000fe20008000000 */
[----:B------:R-:W-:Y:S01]  /*00e0*/  BSSY.RECONVERGENT B0, `(.L_x_60) ;  /* 0x0000032000007945 */ /* 0x000fe20003800200 */
[----:B------:R-:W0:Y:S01]  /*00f0*/  I2F.U32.RP R8, R5 ;  /* 0x0000000500087306 */ /* 0x000e220000209000 */
[----:B------:R-:W-:Y:S01]  /*0100*/  ISETP.NE.U32.AND P3, PT, R5, RZ, PT ;  /* 0x000000ff0500720c */ /* 0x000fe20003f65070 */
[----:B------:R-:W-:Y:S01]  /*0110*/  IMAD R7, R7, UR6, RZ ;  /* 0x0000000607077c24 */ /* 0x000fe2000f8e02ff */
[----:B------:R-:W1:Y:S04]  /*0120*/  LDCU.64 UR6, c[0x0][0x358] ;  /* 0x00006b00ff0677ac */ /* 0x000e680008000a00 */
[----:B------:R-:W-:-:S02]  /*0130*/  IADD3 R11, PT, PT, R0, 0x1, R7 ;  /* 0x00000001000b7810 */ /* 0x000fc40007ffe007 */
[----:B------:R-:W-:Y:S02]  /*0140*/  LOP3.LUT R4, RZ, R7, RZ, 0x33, !PT ;  /* 0x00000007ff047212 */ /* 0x000fe400078e33ff */
[----:B------:R-:W-:Y:S01]  /*0150*/  VIMNMX R11, PT, PT, R11, R2, !PT ;  /* 0x000000020b0b7248 */ /* 0x000fe20007fe0100 */
[----:B0-----:R-:W0:Y:S03]  /*0160*/  MUFU.RCP R8, R8 ;  /* 0x0000000800087308 */ /* 0x001e260000001000 */
[----:B------:R-:W-:Y:S02]  /*0170*/  IADD3 R4, PT, PT, -R0, R11, R4 ;  /* 0x0000000b00047210 */ /* 0x000fe40007ffe104 */
[----:B------:R-:W-:Y:S02]  /*0180*/  IADD3 R11, PT, PT, RZ, -R5, RZ ;  /* 0x80000005ff0b7210 */ /* 0x000fe40007ffe0ff */
[----:B------:R-:W-:Y:S01]  /*0190*/  ISETP.NE.AND P0, PT, R4, RZ, PT ;  /* 0x000000ff0400720c */ /* 0x000fe20003f05270 */
[----:B0-----:R-:W-:-:S02]  /*01a0*/  VIADD R6, R8, 0xffffffe ;  /* 0x0ffffffe08067836 */ /* 0x001fc40000000000 */
[----:B------:R-:W-:Y:S02]  /*01b0*/  VIADD R8, R4, 0xffffffff ;  /* 0xffffffff04087836 */ /* 0x000fe40000000000 */
[----:B------:R0:W2:Y:S08]  /*01c0*/  F2I.FTZ.U32.TRUNC.NTZ R7, R6 ;  /* 0x0000000600077305 */ /* 0x0000b0000021f000 */
[----:B------:R-:W-:-:S02]  /*01d0*/  @!P0 IMAD.MOV R8, RZ, RZ, R4 ;  /* 0x000000ffff088224 */ /* 0x000fc400078e0204 */
[----:B0-----:R-:W-:Y:S02]  /*01e0*/  HFMA2 R6, -RZ, RZ, 0, 0 ;  /* 0x00000000ff067431 */ /* 0x001fe400000001ff */
[----:B--2---:R-:W-:-:S04]  /*01f0*/  IMAD R11, R11, R7, RZ ;  /* 0x000000070b0b7224 */ /* 0x004fc800078e02ff */
[----:B------:R-:W-:-:S06]  /*0200*/  IMAD.HI.U32 R7, R7, R11, R6 ;  /* 0x0000000b07077227 */ /* 0x000fcc00078e0006 */
[----:B------:R-:W-:-:S05]  /*0210*/  IMAD.HI.U32 R7, R7, R8, RZ ;  /* 0x0000000807077227 */ /* 0x000fca00078e00ff */
[----:B------:R-:W-:-:S05]  /*0220*/  IADD3 R4, PT, PT, -R7, RZ, RZ ;  /* 0x000000ff07047210 */ /* 0x000fca0007ffe1ff */
[----:B------:R-:W-:Y:S01]  /*0230*/  IMAD R8, R5, R4, R8 ;  /* 0x0000000405087224 */ /* 0x000fe200078e0208 */
[----:B------:R-:W-:-:S04]  /*0240*/  SEL R4, RZ, 0x1, !P0 ;  /* 0x00000001ff047807 */ /* 0x000fc80004000000 */
[----:B------:R-:W-:-:S13]  /*0250*/  ISETP.GE.U32.AND P1, PT, R8, R5, PT ;  /* 0x000000050800720c */ /* 0x000fda0003f26070 */
[----:B------:R-:W-:Y:S01]  /*0260*/  @P1 IMAD.IADD R8, R8, 0x1, -R5 ;  /* 0x0000000108081824 */ /* 0x000fe200078e0a05 */
[----:B------:R-:W-:-:S04]  /*0270*/  @P1 IADD3 R7, PT, PT, R7, 0x1, RZ ;  /* 0x0000000107071810 */ /* 0x000fc80007ffe0ff */
[----:B------:R-:W-:-:S13]  /*0280*/  ISETP.GE.U32.AND P2, PT, R8, R5, PT ;  /* 0x000000050800720c */ /* 0x000fda0003f46070 */
[----:B------:R-:W-:Y:S01]  /*0290*/  @P2 VIADD R7, R7, 0x1 ;  /* 0x0000000107072836 */ /* 0x000fe20000000000 */
[----:B------:R-:W-:-:S04]  /*02a0*/  @!P3 LOP3.LUT R7, RZ, R5, RZ, 0x33, !PT ;  /* 0x00000005ff07b212 */ /* 0x000fc800078e33ff */
[----:B------:R-:W-:-:S04]  /*02b0*/  IADD3 R10, PT, PT, R4, R7, RZ ;  /* 0x00000007040a7210 */ /* 0x000fc80007ffe0ff */
[----:B------:R-:W-:-:S04]  /*02c0*/  LOP3.LUT R4, R10, 0x3, RZ, 0xc0, !PT ;  /* 0x000000030a047812 */ /* 0x000fc800078ec0ff */
[----:B------:R-:W-:Y:S01]  /*02d0*/  ISETP.NE.AND P0, PT, R4, 0x3, PT ;  /* 0x000000030400780c */ /* 0x000fe20003f05270 */
[----:B------:R-:W-:-:S12]  /*02e0*/  IMAD.MOV.U32 R4, RZ, RZ, R9 ;  /* 0x000000ffff047224 */ /* 0x000fd800078e0009 */
[----:B-1----:R-:W-:Y:S05]  /*02f0*/  @!P0 BRA `(.L_x_61) ;  /* 0x0000000000408947 */ /* 0x002fea0003800000 */
[----:B------:R-:W0:Y:S01]  /*0300*/  LDC.64 R8, c[0x0][0x380] ;  /* 0x0000e000ff087b82 */ /* 0x000e220000000a00 */
[----:B------:R-:W-:Y:S01]  /*0310*/  IADD3 R6, PT, PT, R10, 0x1, RZ ;  /* 0x000000010a067810 */ /* 0x000fe20007ffe0ff */
[----:B------:R-:W-:Y:S01]  /*0320*/  BSSY.RECONVERGENT B1, `(.L_x_62) ;  /* 0x000000c000017945 */ /* 0x000fe20003800200 */
[----:B------:R-:W-:Y:S02]  /*0330*/  IMAD R11, R4, R2, R3 ;  /* 0x00000002040b7224 */ /* 0x000fe400078e0203 */
[----:B------:R-:W-:Y:S01]  /*0340*/  LOP3.LUT R6, R6, 0x3, RZ, 0xc0, !PT ;  /* 0x0000000306067812 */ /* 0x000fe200078ec0ff */
[----:B------:R-:W-:-:S03]  /*0350*/  VIADD R0, R0, UR4 ;  /* 0x0000000400007c36 */ /* 0x000fc60008000000 */
[----:B------:R-:W-:-:S07]  /*0360*/  IADD3 R4, PT, PT, -R6, RZ, RZ ;  /* 0x000000ff06047210 */ /* 0x000fce0007ffe1ff */
.L_x_63:
[----:B0-----:R-:W-:Y:S01]  /*0370*/  IMAD.WIDE R6, R11, 0x8, R8 ;  /* 0x000000080b067825 */ /* 0x001fe200078e0208 */
[----:B------:R-:W-:-:S03]  /*0380*/  IADD3 R0, PT, PT, R5, R0, RZ ;  /* 0x0000000005007210 */ /* 0x000fc60007ffe0ff */
[----:B------:R-:W-:Y:S01]  /*0390*/  VIADD R4, R4, 0x1 ;  /* 0x0000000104047836 */ /* 0x000fe20000000000 */
[----:B------:R1:W-:Y:S01]  /*03a0*/  STG.E.64 desc[UR6][R6.64], RZ ;  /* 0x000000ff06007986 */ /* 0x0003e2000c101b06 */
[----:B------:R-:W-:-:S03]  /*03b0*/  IMAD R11, R5, R2, R11 ;  /* 0x00000002050b7224 */ /* 0x000fc600078e020b */
[----:B------:R-:W-:-:S13]  /*03c0*/  ISETP.NE.AND P0, PT, R4, RZ, PT ;  /* 0x000000ff0400720c */ /* 0x000fda0003f05270 */
[----:B-1----:R-:W-:Y:S05]  /*03d0*/  @P0 BRA `(.L_x_63) ;  /* 0xfffffffc00e40947 */ /* 0x002fea000383ffff */
[----:B------:R-:W-:Y:S05]  /*03e0*/  BSYNC.RECONVERGENT B1 ;  /* 0x0000000000017941 */ /* 0x000fea0003800200 */
.L_x_62:
[----:B------:R-:W-:-:S07]  /*03f0*/  VIADD R4, R0, 0x1 ;  /* 0x0000000100047836 */ /* 0x000fce0000000000 */
.L_x_61:
[----:B------:R-:W-:Y:S05]  /*0400*/  BSYNC.RECONVERGENT B0 ;  /* 0x0000000000007941 */ /* 0x000fea0003800200 */
.L_x_60:
[----:B------:R-:W0:Y:S01]  /*0410*/  LDC.64 R6, c[0x0][0x380] ;  /* 0x0000e000ff067b82 */ /* 0x000e220000000a00 */
[----:B------:R-:W-:-:S13]  /*0420*/  ISETP.GE.U32.AND P0, PT, R10, 0x3, PT ;  /* 0x000000030a00780c */ /* 0x000fda0003f06070 */
[----:B------:R-:W-:Y:S05]  /*0430*/  @!P0 EXIT ;  /* 0x000000000000894d */ /* 0x000fea0003800000 */
.L_x_64:
[----:B------:R-:W-:Y:S01]  /*0440*/  IADD3 R0, PT, PT, R5, R4, RZ ;  /* 0x0000000405007210 */ /* 0x000fe20007ffe0ff */
[----:B-1----:R-:W-:-:S04]  /*0450*/  IMAD R9, R4, R2, R3 ;  /* 0x0000000204097224 */ /* 0x002fc800078e0203 */
[C---:B------:R-:W-:Y:S02]  /*0460*/  IMAD.IADD R8, R5.reuse, 0x1, R0 ;  /* 0x0000000105087824 */ /* 0x040fe400078e0200 */
[-CC-:B------:R-:W-:Y:S02]  /*0470*/  IMAD R11, R0, R2.reuse, R3.reuse ;  /* 0x00000002000b7224 */ /* 0x180fe400078e0203 */
[----:B------:R-:W-:Y:S01]  /*0480*/  IMAD R13, R8, R2, R3 ;  /* 0x00000002080d7224 */ /* 0x000fe200078e0203 */
[----:B------:R-:W-:Y:S01]  /*0490*/  IADD3 R16, PT, PT, R5, R8, RZ ;  /* 0x0000000805107210 */ /* 0x000fe20007ffe0ff */
[----:B0-----:R-:W-:-:S03]  /*04a0*/  IMAD.WIDE R8, R9, 0x8, R6 ;  /* 0x0000000809087825 */ /* 0x001fc600078e0206 */
[----:B------:R-:W-:Y:S01]  /*04b0*/  IADD3 R4, PT, PT, R5, R16, RZ ;  /* 0x0000001005047210 */ /* 0x000fe20007ffe0ff */
[-C--:B------:R-:W-:Y:S01]  /*04c0*/  IMAD R15, R16, R2.reuse, R3 ;  /* 0x00000002100f7224 */ /* 0x080fe200078e0203 */
[----:B------:R1:W-:Y:S01]  /*04d0*/  STG.E.64 desc[UR6][R8.64], RZ ;  /* 0x000000ff08007986 */ /* 0x0003e2000c101b06 */
[----:B------:R-:W-:Y:S01]  /*04e0*/  IMAD.WIDE R10, R11, 0x8, R6 ;  /* 0x000000080b0a7825 */ /* 0x000fe200078e0206 */
[----:B------:R-:W-:-:S03]  /*04f0*/  ISETP.GE.AND P0, PT, R4, R2, PT ;  /* 0x000000020400720c */ /* 0x000fc60003f06270 */
[--C-:B------:R-:W-:Y:S01]  /*0500*/  IMAD.WIDE R12, R13, 0x8, R6.reuse ;  /* 0x000000080d0c7825 */ /* 0x100fe200078e0206 */
[----:B------:R1:W-:Y:S03]  /*0510*/  STG.E.64 desc[UR6][R10.64], RZ ;  /* 0x000000ff0a007986 */ /* 0x0003e6000c101b06 */
[----:B------:R-:W-:Y:S01]  /*0520*/  IMAD.WIDE R14, R15, 0x8, R6 ;  /* 0x000000080f0e7825 */ /* 0x000fe200078e0206 */
[----:B------:R1:W-:Y:S04]  /*0530*/  STG.E.64 desc[UR6][R12.64], RZ ;  /* 0x000000ff0c007986 */ /* 0x0003e8000c101b06 */
[----:B------:R1:W-:Y:S01]  /*0540*/  STG.E.64 desc[UR6][R14.64], RZ ;  /* 0x000000ff0e007986 */ /* 0x0003e2000c101b06 */
[----:B------:R-:W-:Y:S05]  /*0550*/  @!P0 BRA `(.L_x_64) ;  /* 0xfffffffc00b88947 */ /* 0x000fea000383ffff */
[----:B------:R-:W-:Y:S05]  /*0560*/  EXIT ;  /* 0x000000000000794d */ /* 0x000fea0003800000 */
.L_x_65:
        /* <DEDUP_REMOVED lines=9> */
.L_x_105:


//--------------------- .text._Z14subtract_belowPdS_ii --------------------------
	.section	.text._Z14subtract_belowPdS_ii,"ax",@progbits
	.align	128
        .global         _Z14subtract_belowPdS_ii
        .type           _Z14subtract_belowPdS_ii,@function
        .size           _Z14subtract_belowPdS_ii,(.L_x_99 - _Z14subtract_belowPdS_ii)
        .other          _Z14subtract_belowPdS_ii,@"STO_CUDA_ENTRY STV_DEFAULT"
_Z14subtract_belowPdS_ii:
.text._Z14subtract_belowPdS_ii:
[----:B------:R-:W-:Y:S01]  /*0000*/  LDC R1, c[0x0][0x37c] ;  /* 0x0000df00ff017b82 */ /* 0x000fe20000000800 */
[----:B------:R-:W0:Y:S01]  /*0010*/  S2R R31, SR_TID.X ;  /* 0x00000000001f7919 */ /* 0x000e220000002100 */
[----:B------:R-:W1:Y:S06]  /*0020*/  LDCU UR9, c[0x0][0x360] ;  /* 0x00006c00ff0977ac */ /* 0x000e6c0008000800 */
[----:B------:R-:W0:Y:S01]  /*0030*/  S2UR UR4, SR_CTAID.X ;  /* 0x00000000000479c3 */ /* 0x000e220000002500 */
[----:B------:R-:W2:Y:S07]  /*0040*/  LDCU.64 UR10, c[0x0][0x390] ;  /* 0x00007200ff0a77ac */ /* 0x000eae0008000a00 */
[----:B------:R-:W0:Y:S01]  /*0050*/  LDC R0, c[0x0][0x360] ;  /* 0x0000d800ff007b82 */ /* 0x000e220000000800 */
[----:B------:R-:W3:Y:S01]  /*0060*/  LDCU UR14, c[0x0][0x364] ;  /* 0x00006c80ff0e77ac */ /* 0x000ee20008000800 */
[----:B--2---:R-:W-:Y:S01]  /*0070*/  UIADD3 UR13, UPT, UPT, UR11, 0x1, URZ ;  /* 0x000000010b0d7890 */ /* 0x004fe2000fffe0ff */
[----:B0-----:R-:W-:Y:S01]  /*0080*/  IMAD R31, R0, UR4, R31 ;  /* 0x00000004001f7c24 */ /* 0x001fe2000f8e021f */
[----:B------:R-:W0:Y:S04]  /*0090*/  LDCU UR4, c[0x0][0x374] ;  /* 0x00006e80ff0477ac */ /* 0x000e280008000800 */
[----:B------:R-:W-:-:S05]  /*00a0*/  VIADD R31, R31, UR13 ;  /* 0x0000000d1f1f7c36 */ /* 0x000fca0008000000 */
[----:B------:R-:W-:-:S13]  /*00b0*/  ISETP.GE.AND P0, PT, R31, UR10, PT ;  /* 0x0000000a1f007c0c */ /* 0x000fda000bf06270 */
[----:B01-3--:R-:W-:Y:S05]  /*00c0*/  @P0 EXIT ;  /* 0x000000000000094d */ /* 0x00bfea0003800000 */
[----:B------:R-:W-:Y:S01]  /*00d0*/  UIMAD UR12, UR14, UR4, URZ ;  /* 0x000000040e0c72a4 */ /* 0x000fe2000f8e02ff */
[----:B------:R-:W0:Y:S01]  /*00e0*/  S2R R8, SR_CTAID.Y ;  /* 0x0000000000087919 */ /* 0x000e220000002600 */
[----:B------:R-:W-:Y:S01]  /*00f0*/  UIMAD UR8, UR11, UR10, URZ ;  /* 0x0000000a0b0872a4 */ /* 0x000fe2000f8e02ff */
[----:B------:R-:W1:Y:S01]  /*0100*/  LDCU.64 UR16, c[0x0][0x380] ;  /* 0x00007000ff1077ac */ /* 0x000e620008000a00 */
[----:B------:R-:W2:Y:S04]  /*0110*/  S2R R9, SR_TID.Y ;  /* 0x0000000000097919 */ /* 0x000ea80000002200 */
[----:B------:R-:W-:Y:S01]  /*0120*/  IMAD.U32 R13, RZ, RZ, UR8 ;  /* 0x00000008ff0d7e24 */ /* 0x000fe2000f8e00ff */
[----:B------:R-:W3:Y:S08]  /*0130*/  I2F.U32.RP R6, UR12 ;  /* 0x0000000c00067d06 */ /* 0x000ef00008209000 */
[----:B---3--:R-:W3:Y:S01]  /*0140*/  MUFU.RCP R6, R6 ;  /* 0x0000000600067308 */ /* 0x008ee20000001000 */
[----:B0-----:R-:W-:Y:S01]  /*0150*/  VIADD R5, R8, UR4 ;  /* 0x0000000408057c36 */ /* 0x001fe20008000000 */
[----:B------:R-:W0:Y:S03]  /*0160*/  LDCU.128 UR4, c[0x0][0x380] ;  /* 0x00007000ff0477ac */ /* 0x000e260008000c00 */
[----:B------:R-:W-:-:S02]  /*0170*/  IMAD R5, R5, UR14, RZ ;  /* 0x0000000e05057c24 */ /* 0x000fc4000f8e02ff */
[----:B--2---:R-:W-:Y:S02]  /*0180*/  VIADD R0, R9, UR11 ;  /* 0x0000000b09007c36 */ /* 0x004fe40008000000 */
[----:B---3--:R-:W-:Y:S01]  /*0190*/  VIADD R3, R6, 0xffffffe ;  /* 0x0ffffffe06037836 */ /* 0x008fe20000000000 */
[----:B------:R-:W-:Y:S02]  /*01a0*/  LOP3.LUT R4, RZ, R5, RZ, 0x33, !PT ;  /* 0x00000005ff047212 */ /* 0x000fe400078e33ff */
[----:B------:R-:W-:Y:S01]  /*01b0*/  IADD3 R2, PT, PT, R0, 0x1, R5 ;  /* 0x0000000100027810 */ /* 0x000fe20007ffe005 */
[----:B------:R-:W-:Y:S02]  /*01c0*/  IMAD.IADD R5, R5, 0x1, R9 ;  /* 0x0000000105057824 */ /* 0x000fe400078e0209 */
[----:B------:R-:W2:Y:S01]  /*01d0*/  F2I.FTZ.U32.TRUNC.NTZ R3, R3 ;  /* 0x0000000300037305 */ /* 0x000ea2000021f000 */
[----:B------:R-:W-:Y:S01]  /*01e0*/  VIMNMX R7, PT, PT, R2, UR10, !PT ;  /* 0x0000000a02077c48 */ /* 0x000fe2000ffe0100 */
[----:B------:R-:W-:Y:S01]  /*01f0*/  IMAD.MOV.U32 R2, RZ, RZ, RZ ;  /* 0x000000ffff027224 */ /* 0x000fe200078e00ff */
[----:B------:R-:W-:-:S02]  /*0200*/  ISETP.GE.AND P1, PT, R5, UR10, PT ;  /* 0x0000000a05007c0c */ /* 0x000fc4000bf26270 */
[----:B------:R-:W-:Y:S01]  /*0210*/  IADD3 R4, PT, PT, -R0, R7, R4 ;  /* 0x0000000700047210 */ /* 0x000fe20007ffe104 */
[----:B------:R-:W-:Y:S01]  /*0220*/  IMAD R7, RZ, RZ, -UR12 ;  /* 0x8000000cff077e24 */ /* 0x000fe2000f8e02ff */
[----:B------:R-:W-:Y:S01]  /*0230*/  VIMNMX R6, PT, PT, R5, UR10, !PT ;  /* 0x0000000a05067c48 */ /* 0x000fe2000ffe0100 */
[----:B0-----:R-:W-:Y:S01]  /*0240*/  IMAD.U32 R10, RZ, RZ, UR6 ;  /* 0x00000006ff0a7e24 */ /* 0x001fe2000f8e00ff */
[C---:B------:R-:W-:Y:S01]  /*0250*/  ISETP.NE.AND P0, PT, R4.reuse, RZ, PT ;  /* 0x000000ff0400720c */ /* 0x040fe20003f05270 */
[----:B------:R-:W-:Y:S01]  /*0260*/  VIADD R0, R4, 0xffffffff ;  /* 0xffffffff04007836 */ /* 0x000fe20000000000 */
[----:B------:R-:W-:Y:S01]  /*0270*/  SEL R12, RZ, 0x1, P1 ;  /* 0x00000001ff0c7807 */ /* 0x000fe20000800000 */
[----:B------:R-:W-:Y:S02]  /*0280*/  USHF.L.U32 UR10, UR12, 0x3, URZ ;  /* 0x000000030c0a7899 */ /* 0x000fe400080006ff */
[----:B------:R-:W-:Y:S01]  /*0290*/  ISETP.NE.U32.AND P1, PT, RZ, UR12, PT ;  /* 0x0000000cff007c0c */ /* 0x000fe2000bf25070 */
[----:B------:R-:W-:Y:S01]  /*02a0*/  UIADD3 UR6, UPT, UPT, UR8, UR11, URZ ;  /* 0x0000000b08067290 */ /* 0x000fe2000fffe0ff */
[----:B--2---:R-:W-:Y:S01]  /*02b0*/  IMAD R7, R7, R3, RZ ;  /* 0x0000000307077224 */ /* 0x004fe200078e02ff */
[----:B------:R-:W-:-:S02]  /*02c0*/  IADD3 R6, PT, PT, R6, -R5, -R12 ;  /* 0x8000000506067210 */ /* 0x000fc40007ffe80c */
[----:B------:R-:W-:Y:S01]  /*02d0*/  UIMAD.WIDE UR4, UR6, 0x8, UR4 ;  /* 0x00000008060478a5 */ /* 0x000fe2000f8e0204 */
[----:B------:R-:W-:-:S04]  /*02e0*/  IMAD.HI.U32 R3, R3, R7, R2 ;  /* 0x0000000703037227 */ /* 0x000fc800078e0002 */
[----:B------:R-:W-:Y:S01]  /*02f0*/  @!P0 IMAD.MOV R0, RZ, RZ, R4 ;  /* 0x000000ffff008224 */ /* 0x000fe200078e0204 */
[----:B------:R-:W-:Y:S01]  /*0300*/  MOV R4, UR11 ;  /* 0x0000000b00047c02 */ /* 0x000fe20008000f00 */
[----:B------:R-:W-:-:S04]  /*0310*/  IMAD.HI.U32 R7, R3, R6, RZ ;  /* 0x0000000603077227 */ /* 0x000fc800078e00ff */
[----:B------:R-:W-:-:S04]  /*0320*/  IMAD.HI.U32 R5, R3, R0, RZ ;  /* 0x0000000003057227 */ /* 0x000fc800078e00ff */
[----:B------:R-:W-:Y:S02]  /*0330*/  IMAD.MOV R11, RZ, RZ, -R7 ;  /* 0x000000ffff0b7224 */ /* 0x000fe400078e0a07 */
[----:B------:R-:W-:Y:S02]  /*0340*/  IMAD.MOV R3, RZ, RZ, -R5 ;  /* 0x000000ffff037224 */ /* 0x000fe400078e0a05 */
[----:B------:R-:W-:Y:S02]  /*0350*/  IMAD R6, R11, UR12, R6 ;  /* 0x0000000c0b067c24 */ /* 0x000fe4000f8e0206 */
[----:B------:R-:W-:Y:S02]  /*0360*/  IMAD R0, R3, UR12, R0 ;  /* 0x0000000c03007c24 */ /* 0x000fe4000f8e0200 */
[----:B------:R-:W-:Y:S01]  /*0370*/  IMAD R2, R8, UR14, R9 ;  /* 0x0000000e08027c24 */ /* 0x000fe2000f8e0209 */
[----:B------:R-:W-:Y:S01]  /*0380*/  ISETP.GE.U32.AND P5, PT, R6, UR12, PT ;  /* 0x0000000c06007c0c */ /* 0x000fe2000bfa6070 */
[----:B------:R-:W-:Y:S01]  /*0390*/  IMAD.U32 R11, RZ, RZ, UR7 ;  /* 0x00000007ff0b7e24 */ /* 0x000fe2000f8e00ff */
[----:B------:R-:W-:Y:S01]  /*03a0*/  ISETP.GE.U32.AND P4, PT, R0, UR12, PT ;  /* 0x0000000c00007c0c */ /* 0x000fe2000bf86070 */
[C---:B------:R-:W-:Y:S01]  /*03b0*/  VIADD R3, R2.reuse, UR8 ;  /* 0x0000000802037c36 */ /* 0x040fe20008000000 */
[----:B------:R-:W0:Y:S01]  /*03c0*/  LDCU UR7, c[0x0][0x370] ;  /* 0x00006e00ff0777ac */ /* 0x000e220008000800 */
[----:B------:R-:W-:-:S02]  /*03d0*/  VIADD R30, R2, UR12 ;  /* 0x0000000c021e7c36 */ /* 0x000fc40008000000 */
[----:B------:R-:W-:Y:S01]  /*03e0*/  IMAD.WIDE R10, R3, 0x8, R10 ;  /* 0x00000008030a7825 */ /* 0x000fe200078e020a */
[----:B------:R-:W-:Y:S01]  /*03f0*/  IADD3 R3, P6, PT, R2, UR11, RZ ;  /* 0x0000000b02037c10 */ /* 0x000fe2000ffde0ff */
[----:B------:R-:W2:Y:S02]  /*0400*/  LDCU.64 UR14, c[0x0][0x358] ;  /* 0x00006b00ff0e77ac */ /* 0x000ea40008000a00 */
[----:B------:R-:W-:Y:S01]  /*0410*/  VIADD R33, R30, UR12 ;  /* 0x0000000c1e217c36 */ /* 0x000fe20008000000 */
[----:B------:R-:W-:Y:S01]  /*0420*/  LEA.HI.X.SX32 R4, R4, RZ, 0x1, P6 ;  /* 0x000000ff04047211 */ /* 0x000fe200030f0eff */
[----:B------:R-:W-:Y:S01]  /*0430*/  @P5 VIADD R6, R6, -UR12 ;  /* 0x8000000c06065c36 */ /* 0x000fe20008000000 */
[----:B------:R-:W3:Y:S01]  /*0440*/  LDCU UR11, c[0x0][0x390] ;  /* 0x00007200ff0b77ac */ /* 0x000ee20008000800 */
[----:B------:R-:W-:Y:S02]  /*0450*/  @P4 VIADD R0, R0, -UR12 ;  /* 0x8000000c00004c36 */ /* 0x000fe40008000000 */
[----:B------:R-:W-:Y:S01]  /*0460*/  @P5 VIADD R7, R7, 0x1 ;  /* 0x0000000107075836 */ /* 0x000fe20000000000 */
[----:B------:R-:W-:Y:S01]  /*0470*/  ISETP.GE.U32.AND P3, PT, R6, UR12, PT ;  /* 0x0000000c06007c0c */ /* 0x000fe2000bf66070 */
[----:B------:R-:W-:Y:S01]  /*0480*/  @P4 VIADD R5, R5, 0x1 ;  /* 0x0000000105054836 */ /* 0x000fe20000000000 */
[----:B------:R-:W-:-:S02]  /*0490*/  ISETP.GE.U32.AND P2, PT, R0, UR12, PT ;  /* 0x0000000c00007c0c */ /* 0x000fc4000bf46070 */
[----:B------:R-:W-:Y:S01]  /*04a0*/  IADD3 R9, P4, PT, R3, UR8, RZ ;  /* 0x0000000803097c10 */ /* 0x000fe2000ff9e0ff */
[----:B0-----:R-:W-:Y:S01]  /*04b0*/  UIMAD UR6, UR9, UR7, URZ ;  /* 0x00000007090672a4 */ /* 0x001fe2000f8e02ff */
[----:B------:R-:W-:Y:S02]  /*04c0*/  LOP3.LUT R0, RZ, UR12, RZ, 0x33, !PT ;  /* 0x0000000cff007c12 */ /* 0x000fe4000f8e33ff */
[----:B------:R-:W-:Y:S02]  /*04d0*/  LEA.HI.X.SX32 R14, R13, R4, 0x1, P4 ;  /* 0x000000040d0e7211 */ /* 0x000fe400020f0eff */
[----:B------:R-:W-:-:S03]  /*04e0*/  SEL R6, RZ, 0x1, !P0 ;  /* 0x00000001ff067807 */ /* 0x000fc60004000000 */
[----:B------:R-:W-:Y:S02]  /*04f0*/  @P3 VIADD R7, R7, 0x1 ;  /* 0x0000000107073836 */ /* 0x000fe40000000000 */
[----:B------:R-:W-:Y:S01]  /*0500*/  @P2 VIADD R5, R5, 0x1 ;  /* 0x0000000105052836 */ /* 0x000fe20000000000 */
[C---:B-1----:R-:W-:Y:S02]  /*0510*/  LEA R8, P2, R9.reuse, UR16, 0x3 ;  /* 0x0000001009087c11 */ /* 0x042fe4000f8418ff */
[C---:B------:R-:W-:Y:S02]  /*0520*/  SEL R13, R0.reuse, R7, !P1 ;  /* 0x00000007000d7207 */ /* 0x040fe40004800000 */
[----:B------:R-:W-:Y:S02]  /*0530*/  SEL R7, R0, R5, !P1 ;  /* 0x0000000500077207 */ /* 0x000fe40004800000 */
[----:B------:R-:W-:Y:S01]  /*0540*/  LEA.HI.X R9, R9, UR17, R14, 0x3, P2 ;  /* 0x0000001109097c11 */ /* 0x000fe200090f1c0e */
[----:B------:R-:W-:Y:S01]  /*0550*/  IMAD.IADD R5, R12, 0x1, R13 ;  /* 0x000000010c057824 */ /* 0x000fe200078e020d */
[----:B------:R-:W-:Y:S01]  /*0560*/  IADD3 R12, P1, PT, R10, UR10, RZ ;  /* 0x0000000a0a0c7c10 */ /* 0x000fe2000ff3e0ff */
[----:B------:R-:W-:Y:S01]  /*0570*/  IMAD.IADD R6, R6, 0x1, R7 ;  /* 0x0000000106067824 */ /* 0x000fe200078e0207 */
[----:B------:R-:W-:Y:S01]  /*0580*/  IADD3 RZ, P0, PT, R8, UR10, RZ ;  /* 0x0000000a08ff7c10 */ /* 0x000fe2000ff1e0ff */
[----:B------:R-:W-:-:S02]  /*0590*/  VIADD R7, R2, UR13 ;  /* 0x0000000d02077c36 */ /* 0x000fc40008000000 */
[----:B------:R-:W-:Y:S02]  /*05a0*/  IMAD.X R13, RZ, RZ, R11, P1 ;  /* 0x000000ffff0d7224 */ /* 0x000fe400008e060b */
[----:B------:R-:W-:Y:S02]  /*05b0*/  VIADD R32, R7, UR12 ;  /* 0x0000000c07207c36 */ /* 0x000fe40008000000 */
[----:B--23--:R-:W-:-:S07]  /*05c0*/  IMAD.X R15, RZ, RZ, R9, P0 ;  /* 0x000000ffff0f7224 */ /* 0x00cfce00000e0609 */
.L_x_78:
[----:B01234-:R-:W-:Y:S01]  /*05d0*/  MOV R18, UR4 ;  /* 0x0000000400127c02 */ /* 0x01ffe20008000f00 */
[----:B------:R-:W-:Y:S01]  /*05e0*/  IMAD.U32 R19, RZ, RZ, UR5 ;  /* 0x00000005ff137e24 */ /* 0x000fe2000f8e00ff */
[----:B------:R-:W0:Y:S01]  /*05f0*/  LDCU.64 UR16, c[0x0][0x390] ;  /* 0x00007200ff1077ac */ /* 0x000e220008000a00 */
[----:B------:R-:W1:Y:S04]  /*0600*/  LDC.64 R20, c[0x0][0x380] ;  /* 0x0000e000ff147b82 */ /* 0x000e680000000a00 */
[----:B------:R-:W2:Y:S01]  /*0610*/  LDG.E.64 R18, desc[UR14][R18.64] ;  /* 0x0000000e12127981 */ /* 0x000ea2000c1e1b00 */
[----:B0-----:R-:W-:-:S04]  /*0620*/  IMAD R35, R31, UR16, RZ ;  /* 0x000000101f237c24 */ /* 0x001fc8000f8e02ff */
[----:B------:R-:W-:-:S04]  /*0630*/  VIADD R17, R35, UR17 ;  /* 0x0000001123117c36 */ /* 0x000fc80008000000 */
[----:B-1----:R-:W-:-:S06]  /*0640*/  IMAD.WIDE R20, R17, 0x8, R20 ;  /* 0x0000000811147825 */ /* 0x002fcc00078e0214 */
[----:B------:R-:W3:Y:S01]  /*0650*/  LDG.E.64 R20, desc[UR14][R20.64] ;  /* 0x0000000e14147981 */ /* 0x000ee2000c1e1b00 */
[----:B------:R-:W-:Y:S01]  /*0660*/  IMAD.MOV.U32 R22, RZ, RZ, 0x1 ;  /* 0x00000001ff167424 */ /* 0x000fe200078e00ff */
[----:B------:R-:W-:Y:S01]  /*0670*/  ISETP.GE.AND P2, PT, R7, UR16, PT ;  /* 0x0000001007007c0c */ /* 0x000fe2000bf46270 */
[----:B------:R-:W-:Y:S01]  /*0680*/  VIADD R31, R31, UR6 ;  /* 0x000000061f1f7c36 */ /* 0x000fe20008000000 */
[----:B------:R-:W-:Y:S04]  /*0690*/  BSSY.RECONVERGENT B0, `(.L_x_66) ;  /* 0x0000013000007945 */ /* 0x000fe80003800200 */
[----:B------:R-:W-:Y:S01]  /*06a0*/  ISETP.GE.AND P1, PT, R31, UR16, PT ;  /* 0x000000101f007c0c */ /* 0x000fe2000bf26270 */
[----:B--2---:R-:W0:Y:S02]  /*06b0*/  MUFU.RCP64H R23, R19 ;  /* 0x0000001300177308 */ /* 0x004e240000001800 */
        /* <DEDUP_REMOVED lines=13> */
[----:B------:R-:W-:Y:S05]  /*0790*/  CALL.REL.NOINC `($__internal_2_$__cuda_sm20_div_rn_f64_full) ;  /* 0x0000000800887944 */ /* 0x000fea0003c00000 */
[----:B------:R-:W-:Y:S02]  /*07a0*/  IMAD.MOV.U32 R16, RZ, RZ, R24 ;  /* 0x000000ffff107224 */ /* 0x000fe400078e0018 */
[----:B------:R-:W-:-:S07]  /*07b0*/  IMAD.MOV.U32 R17, RZ, RZ, R25 ;  /* 0x000000ffff117224 */ /* 0x000fce00078e0019 */
.L_x_67:
[----:B------:R-:W-:Y:S05]  /*07c0*/  BSYNC.RECONVERGENT B0 ;  /* 0x0000000000007941 */ /* 0x000fea0003800200 */
.L_x_66:
[----:B------:R-:W-:Y:S04]  /*07d0*/  BSSY.RECONVERGENT B0, `(.L_x_68) ;  /* 0x000004e000007945 */ /* 0x000fe80003800200 */
[----:B------:R-:W-:Y:S05]  /*07e0*/  @P2 BRA `(.L_x_69) ;  /* 0x0000000400302947 */ /* 0x000fea0003800000 */
[----:B------:R-:W-:Y:S01]  /*07f0*/  LOP3.LUT R24, R6, 0x3, RZ, 0xc0, !PT ;  /* 0x0000000306187812 */ /* 0x000fe200078ec0ff */
[----:B------:R-:W-:Y:S01]  /*0800*/  BSSY.RECONVERGENT B1, `(.L_x_70) ;  /* 0x0000023000017945 */ /* 0x000fe20003800200 */
[----:B------:R-:W-:Y:S02]  /*0810*/  IMAD.MOV.U32 R0, RZ, RZ, R7 ;  /* 0x000000ffff007224 */ /* 0x000fe400078e0007 */
[----:B------:R-:W-:-:S13]  /*0820*/  ISETP.NE.AND P0, PT, R24, 0x3, PT ;  /* 0x000000031800780c */ /* 0x000fda0003f05270 */
[----:B------:R-:W-:Y:S05]  /*0830*/  @!P0 BRA `(.L_x_71) ;  /* 0x00000000007c8947 */ /* 0x000fea0003800000 */
[----:B------:R-:W0:Y:S01]  /*0840*/  LDCU.64 UR16, c[0x0][0x380] ;  /* 0x00007000ff1077ac */ /* 0x000e220008000a00 */
[C---:B------:R-:W-:Y:S01]  /*0850*/  IADD3 R0, P0, PT, R35.reuse, R3, RZ ;  /* 0x0000000323007210 */ /* 0x040fe20007f1e0ff */
[----:B------:R-:W2:Y:S03]  /*0860*/  LDG.E.64 R22, desc[UR14][R8.64+0x8] ;  /* 0x0000080e08167981 */ /* 0x000ea6000c1e1b00 */
[----:B------:R-:W-:Y:S02]  /*0870*/  LEA.HI.X.SX32 R19, R35, R4, 0x1, P0 ;  /* 0x0000000423137211 */ /* 0x000fe400000f0eff */
[----:B0-----:R-:W-:-:S04]  /*0880*/  LEA R18, P0, R0, UR16, 0x3 ;  /* 0x0000001000127c11 */ /* 0x001fc8000f8018ff */
[----:B------:R-:W-:-:S05]  /*0890*/  LEA.HI.X R19, R0, UR17, R19, 0x3, P0 ;  /* 0x0000001100137c11 */ /* 0x000fca00080f1c13 */
[----:B------:R-:W2:Y:S01]  /*08a0*/  LDG.E.64 R20, desc[UR14][R18.64+0x8] ;  /* 0x0000080e12147981 */ /* 0x000ea2000c1e1b00 */
[----:B------:R-:W-:Y:S01]  /*08b0*/  ISETP.NE.AND P0, PT, R24, RZ, PT ;  /* 0x000000ff1800720c */ /* 0x000fe20003f05270 */
[----:B------:R-:W-:Y:S01]  /*08c0*/  IMAD.MOV.U32 R0, RZ, RZ, R32 ;  /* 0x000000ffff007224 */ /* 0x000fe200078e0020 */
[----:B--2---:R-:W-:-:S07]  /*08d0*/  DFMA R20, R22, -R16, R20 ;  /* 0x800000101614722b */ /* 0x004fce0000000014 */
[----:B------:R0:W-:Y:S04]  /*08e0*/  STG.E.64 desc[UR14][R18.64+0x8], R20 ;  /* 0x0000081412007986 */ /* 0x0001e8000c101b0e */
[----:B------:R-:W-:Y:S05]  /*08f0*/  @!P0 BRA `(.L_x_71) ;  /* 0x00000000004c8947 */ /* 0x000fea0003800000 */
[----:B0-----:R-:W-:Y:S01]  /*0900*/  IADD3 R18, P0, PT, R18, UR10, RZ ;  /* 0x0000000a12127c10 */ /* 0x001fe2000ff1e0ff */
[----:B------:R-:W-:-:S04]  /*0910*/  VIADD R14, R8, UR10 ;  /* 0x0000000a080e7c36 */ /* 0x000fc80008000000 */
[----:B------:R-:W-:Y:S01]  /*0920*/  IMAD.X R19, RZ, RZ, R19, P0 ;  /* 0x000000ffff137224 */ /* 0x000fe200000e0613 */
[----:B------:R-:W2:Y:S04]  /*0930*/  LDG.E.64 R22, desc[UR14][R14.64+0x8] ;  /* 0x0000080e0e167981 */ /* 0x000ea8000c1e1b00 */
[----:B------:R-:W2:Y:S01]  /*0940*/  LDG.E.64 R20, desc[UR14][R18.64+0x8] ;  /* 0x0000080e12147981 */ /* 0x000ea2000c1e1b00 */
[----:B------:R-:W-:Y:S01]  /*0950*/  ISETP.NE.AND P0, PT, R24, 0x1, PT ;  /* 0x000000011800780c */ /* 0x000fe20003f05270 */
[----:B------:R-:W-:Y:S01]  /*0960*/  VIADD R0, R32, UR12 ;  /* 0x0000000c20007c36 */ /* 0x000fe20008000000 */
[----:B--2---:R-:W-:-:S07]  /*0970*/  DFMA R20, R22, -R16, R20 ;  /* 0x800000101614722b */ /* 0x004fce0000000014 */
[----:B------:R1:W-:Y:S04]  /*0980*/  STG.E.64 desc[UR14][R18.64+0x8], R20 ;  /* 0x0000081412007986 */ /* 0x0003e8000c101b0e */
[----:B------:R-:W-:Y:S05]  /*0990*/  @!P0 BRA `(.L_x_71) ;  /* 0x0000000000248947 */ /* 0x000fea0003800000 */
[----:B------:R-:W-:Y:S02]  /*09a0*/  IADD3 R22, P0, PT, R14, UR10, RZ ;  /* 0x0000000a0e167c10 */ /* 0x000fe4000ff1e0ff */
[----:B-1----:R-:W-:-:S03]  /*09b0*/  IADD3 R18, P2, PT, R18, UR10, RZ ;  /* 0x0000000a12127c10 */ /* 0x002fc6000ff5e0ff */
[----:B------:R-:W-:Y:S02]  /*09c0*/  IMAD.X R23, RZ, RZ, R15, P0 ;  /* 0x000000ffff177224 */ /* 0x000fe400000e060f */
[----:B------:R-:W-:-:S04]  /*09d0*/  IMAD.X R19, RZ, RZ, R19, P2 ;  /* 0x000000ffff137224 */ /* 0x000fc800010e0613 */
[----:B------:R-:W2:Y:S04]  /*09e0*/  LDG.E.64 R22, desc[UR14][R22.64+0x8] ;  /* 0x0000080e16167981 */ /* 0x000ea8000c1e1b00 */
[----:B------:R-:W2:Y:S01]  /*09f0*/  LDG.E.64 R20, desc[UR14][R18.64+0x8] ;  /* 0x0000080e12147981 */ /* 0x000ea2000c1e1b00 */
[----:B------:R-:W-:Y:S01]  /*0a00*/  IADD3 R0, PT, PT, R0, UR12, RZ ;  /* 0x0000000c00007c10 */ /* 0x000fe2000fffe0ff */
[----:B--2---:R-:W-:-:S07]  /*0a10*/  DFMA R20, R22, -R16, R20 ;  /* 0x800000101614722b */ /* 0x004fce0000000014 */
[----:B------:R2:W-:Y:S04]  /*0a20*/  STG.E.64 desc[UR14][R18.64+0x8], R20 ;  /* 0x0000081412007986 */ /* 0x0005e8000c101b0e */
.L_x_71:
[----:B------:R-:W-:Y:S05]  /*0a30*/  BSYNC.RECONVERGENT B1 ;  /* 0x0000000000017941 */ /* 0x000fea0003800200 */
.L_x_70:
[----:B------:R-:W-:-:S13]  /*0a40*/  ISETP.GE.U32.AND P0, PT, R6, 0x3, PT ;  /* 0x000000030600780c */ /* 0x000fda0003f06070 */
[----:B------:R-:W-:Y:S05]  /*0a50*/  @!P0 BRA `(.L_x_69) ;  /* 0x0000000000948947 */ /* 0x000fea0003800000 */
.L_x_72:
[----:B------:R-:W3:Y:S01]  /*0a60*/  LDC.64 R22, c[0x0][0x380] ;  /* 0x0000e000ff167b82 */ /* 0x000ee20000000a00 */
[----:B------:R-:W-:Y:S02]  /*0a70*/  VIADD R27, R0, UR8 ;  /* 0x00000008001b7c36 */ /* 0x000fe40008000000 */
[----:B012---:R-:W-:Y:S02]  /*0a80*/  IMAD.IADD R19, R35, 0x1, R0 ;  /* 0x0000000123137824 */ /* 0x007fe400078e0200 */
[----:B---3--:R-:W-:-:S04]  /*0a90*/  IMAD.WIDE R26, R27, 0x8, R22 ;  /* 0x000000081b1a7825 */ /* 0x008fc800078e0216 */
[----:B------:R-:W-:Y:S01]  /*0aa0*/  IMAD.WIDE R22, R19, 0x8, R22 ;  /* 0x0000000813167825 */ /* 0x000fe200078e0216 */
[----:B------:R-:W2:Y:S04]  /*0ab0*/  LDG.E.64 R20, desc[UR14][R26.64] ;  /* 0x0000000e1a147981 */ /* 0x000ea8000c1e1b00 */
[----:B------:R-:W2:Y:S01]  /*0ac0*/  LDG.E.64 R18, desc[UR14][R22.64] ;  /* 0x0000000e16127981 */ /* 0x000ea2000c1e1b00 */
[----:B------:R-:W-:Y:S02]  /*0ad0*/  IADD3 R24, P0, PT, R26, UR10, RZ ;  /* 0x0000000a1a187c10 */ /* 0x000fe4000ff1e0ff */
[----:B------:R-:W-:-:S03]  /*0ae0*/  IADD3 R36, P2, PT, R22, UR10, RZ ;  /* 0x0000000a16247c10 */ /* 0x000fc6000ff5e0ff */
[----:B------:R-:W-:Y:S02]  /*0af0*/  IMAD.X R25, RZ, RZ, R27, P0 ;  /* 0x000000ffff197224 */ /* 0x000fe400000e061b */
[----:B------:R-:W-:Y:S01]  /*0b00*/  IMAD.X R37, RZ, RZ, R23, P2 ;  /* 0x000000ffff257224 */ /* 0x000fe200010e0617 */
[----:B--2---:R-:W-:-:S07]  /*0b10*/  DFMA R18, R20, -R16, R18 ;  /* 0x800000101412722b */ /* 0x004fce0000000012 */
[----:B------:R0:W-:Y:S04]  /*0b20*/  STG.E.64 desc[UR14][R22.64], R18 ;  /* 0x0000001216007986 */ /* 0x0001e8000c101b0e */
[----:B0-----:R-:W2:Y:S04]  /*0b30*/  LDG.E.64 R22, desc[UR14][R24.64] ;  /* 0x0000000e18167981 */ /* 0x001ea8000c1e1b00 */
[----:B------:R-:W2:Y:S01]  /*0b40*/  LDG.E.64 R18, desc[UR14][R36.64] ;  /* 0x0000000e24127981 */ /* 0x000ea2000c1e1b00 */
[----:B------:R-:W-:Y:S02]  /*0b50*/  IADD3 R28, P0, PT, R24, UR10, RZ ;  /* 0x0000000a181c7c10 */ /* 0x000fe4000ff1e0ff */
[----:B------:R-:W-:-:S03]  /*0b60*/  IADD3 R20, P2, PT, R36, UR10, RZ ;  /* 0x0000000a24147c10 */ /* 0x000fc6000ff5e0ff */
[----:B------:R-:W-:Y:S02]  /*0b70*/  IMAD.X R29, RZ, RZ, R25, P0 ;  /* 0x000000ffff1d7224 */ /* 0x000fe400000e0619 */
[----:B------:R-:W-:Y:S01]  /*0b80*/  IMAD.X R21, RZ, RZ, R37, P2 ;  /* 0x000000ffff157224 */ /* 0x000fe200010e0625 */
[----:B--2---:R-:W-:-:S07]  /*0b90*/  DFMA R26, R22, -R16, R18 ;  /* 0x80000010161a722b */ /* 0x004fce0000000012 */
[----:B------:R0:W-:Y:S04]  /*0ba0*/  STG.E.64 desc[UR14][R36.64], R26 ;  /* 0x0000001a24007986 */ /* 0x0001e8000c101b0e */
[----:B------:R-:W2:Y:S04]  /*0bb0*/  LDG.E.64 R24, desc[UR14][R20.64] ;  /* 0x0000000e14187981 */ /* 0x000ea8000c1e1b00 */
[----:B0-----:R-:W2:Y:S01]  /*0bc0*/  LDG.E.64 R26, desc[UR14][R28.64] ;  /* 0x0000000e1c1a7981 */ /* 0x001ea2000c1e1b00 */
[----:B------:R-:W-:Y:S02]  /*0bd0*/  IADD3 R18, P0, PT, R28, UR10, RZ ;  /* 0x0000000a1c127c10 */ /* 0x000fe4000ff1e0ff */
[----:B------:R-:W-:-:S03]  /*0be0*/  IADD3 R22, P2, PT, R20, UR10, RZ ;  /* 0x0000000a14167c10 */ /* 0x000fc6000ff5e0ff */
[----:B------:R-:W-:Y:S02]  /*0bf0*/  IMAD.X R19, RZ, RZ, R29, P0 ;  /* 0x000000ffff137224 */ /* 0x000fe400000e061d */
[----:B------:R-:W-:Y:S01]  /*0c00*/  IMAD.X R23, RZ, RZ, R21, P2 ;  /* 0x000000ffff177224 */ /* 0x000fe200010e0615 */
[----:B--2---:R-:W-:-:S07]  /*0c10*/  DFMA R24, R26, -R16, R24 ;  /* 0x800000101a18722b */ /* 0x004fce0000000018 */
[----:B------:R3:W-:Y:S04]  /*0c20*/  STG.E.64 desc[UR14][R20.64], R24 ;  /* 0x0000001814007986 */ /* 0x0007e8000c101b0e */
[----:B------:R-:W2:Y:S04]  /*0c30*/  LDG.E.64 R28, desc[UR14][R18.64] ;  /* 0x0000000e121c7981 */ /* 0x000ea8000c1e1b00 */
[----:B------:R-:W2:Y:S02]  /*0c40*/  LDG.E.64 R18, desc[UR14][R22.64] ;  /* 0x0000000e16127981 */ /* 0x000ea4000c1e1b00 */
[----:B--2---:R-:W-:Y:S01]  /*0c50*/  DFMA R26, R28, -R16, R18 ;  /* 0x800000101c1a722b */ /* 0x004fe20000000012 */
[----:B------:R-:W-:-:S04]  /*0c60*/  IMAD.U32 R29, RZ, RZ, UR12 ;  /* 0x0000000cff1d7e24 */ /* 0x000fc8000f8e00ff */
[----:B------:R-:W-:Y:S02]  /*0c70*/  IMAD R0, R29, 0x4, R0 ;  /* 0x000000041d007824 */ /* 0x000fe400078e0200 */
[----:B------:R3:W-:Y:S03]  /*0c80*/  STG.E.64 desc[UR14][R22.64], R26 ;  /* 0x0000001a16007986 */ /* 0x0007e6000c101b0e */
[----:B------:R-:W-:-:S13]  /*0c90*/  ISETP.GE.AND P0, PT, R0, UR11, PT ;  /* 0x0000000b00007c0c */ /* 0x000fda000bf06270 */
[----:B---3--:R-:W-:Y:S05]  /*0ca0*/  @!P0 BRA `(.L_x_72) ;  /* 0xfffffffc006c8947 */ /* 0x008fea000383ffff */
.L_x_69:
[----:B------:R-:W-:Y:S05]  /*0cb0*/  BSYNC.RECONVERGENT B0 ;  /* 0x0000000000007941 */ /* 0x000fea0003800200 */
.L_x_68:
[----:B------:R-:W3:Y:S01]  /*0cc0*/  LDC R37, c[0x0][0x390] ;  /* 0x0000e400ff257b82 */ /* 0x000ee20000000800 */
[----:B------:R-:W-:Y:S01]  /*0cd0*/  BSSY.RECONVERGENT B0, `(.L_x_73) ;  /* 0x000004c000007945 */ /* 0x000fe20003800200 */
[----:B---3--:R-:W-:-:S13]  /*0ce0*/  ISETP.GE.AND P0, PT, R2, R37, PT ;  /* 0x000000250200720c */ /* 0x008fda0003f06270 */
[----:B------:R-:W-:Y:S05]  /*0cf0*/  @P0 BRA `(.L_x_74) ;  /* 0x0000000400240947 */ /* 0x000fea0003800000 */
[----:B------:R-:W-:Y:S01]  /*0d00*/  LOP3.LUT R24, R5, 0x3, RZ, 0xc0, !PT ;  /* 0x0000000305187812 */ /* 0x000fe200078ec0ff */
[----:B------:R-:W-:Y:S01]  /*0d10*/  BSSY.RECONVERGENT B1, `(.L_x_75) ;  /* 0x0000020000017945 */ /* 0x000fe20003800200 */
[----:B------:R-:W-:Y:S02]  /*0d20*/  IMAD.MOV.U32 R0, RZ, RZ, R2 ;  /* 0x000000ffff007224 */ /* 0x000fe400078e0002 */
[----:B------:R-:W-:-:S13]  /*0d30*/  ISETP.NE.AND P0, PT, R24, 0x3, PT ;  /* 0x000000031800780c */ /* 0x000fda0003f05270 */
[----:B------:R-:W-:Y:S05]  /*0d40*/  @!P0 BRA `(.L_x_76) ;  /* 0x0000000000708947 */ /* 0x000fea0003800000 */
[----:B012---:R-:W0:Y:S01]  /*0d50*/  LDC.64 R18, c[0x0][0x388] ;  /* 0x0000e200ff127b82 */ /* 0x007e220000000a00 */
[----:B------:R-:W-:Y:S01]  /*0d60*/  IMAD.IADD R21, R2, 0x1, R35 ;  /* 0x0000000102157824 */ /* 0x000fe200078e0223 */
[----:B------:R-:W2:Y:S03]  /*0d70*/  LDG.E.64 R22, desc[UR14][R10.64] ;  /* 0x0000000e0a167981 */ /* 0x000ea6000c1e1b00 */
[----:B0-----:R-:W-:-:S05]  /*0d80*/  IMAD.WIDE R18, R21, 0x8, R18 ;  /* 0x0000000815127825 */ /* 0x001fca00078e0212 */
[----:B------:R-:W2:Y:S01]  /*0d90*/  LDG.E.64 R20, desc[UR14][R18.64] ;  /* 0x0000000e12147981 */ /* 0x000ea2000c1e1b00 */
[----:B------:R-:W-:Y:S01]  /*0da0*/  LOP3.LUT P0, RZ, R5, 0x3, RZ, 0xc0, !PT ;  /* 0x0000000305ff7812 */ /* 0x000fe2000780c0ff */
[----:B------:R-:W-:Y:S01]  /*0db0*/  IMAD.MOV.U32 R0, RZ, RZ, R30 ;  /* 0x000000ffff007224 */ /* 0x000fe200078e001e */
[----:B--2---:R-:W-:-:S07]  /*0dc0*/  DFMA R20, R22, -R16, R20 ;  /* 0x800000101614722b */ /* 0x004fce0000000014 */
[----:B------:R3:W-:Y:S04]  /*0dd0*/  STG.E.64 desc[UR14][R18.64], R20 ;  /* 0x0000001412007986 */ /* 0x0007e8000c101b0e */
[----:B------:R-:W-:Y:S05]  /*0de0*/  @!P0 BRA `(.L_x_76) ;  /* 0x0000000000488947 */ /* 0x000fea0003800000 */
[----:B---3--:R-:W-:Y:S01]  /*0df0*/  IADD3 R18, P0, PT, R18, UR10, RZ ;  /* 0x0000000a12127c10 */ /* 0x008fe2000ff1e0ff */
[----:B------:R-:W2:Y:S03]  /*0e00*/  LDG.E.64 R22, desc[UR14][R12.64] ;  /* 0x0000000e0c167981 */ /* 0x000ea6000c1e1b00 */
[----:B------:R-:W-:-:S05]  /*0e10*/  IADD3.X R19, PT, PT, RZ, R19, RZ, P0, !PT ;  /* 0x00000013ff137210 */ /* 0x000fca00007fe4ff */
[----:B------:R-:W2:Y:S01]  /*0e20*/  LDG.E.64 R20, desc[UR14][R18.64] ;  /* 0x0000000e12147981 */ /* 0x000ea2000c1e1b00 */
[----:B------:R-:W-:Y:S01]  /*0e30*/  ISETP.NE.AND P0, PT, R24, 0x1, PT ;  /* 0x000000011800780c */ /* 0x000fe20003f05270 */
[----:B------:R-:W-:Y:S01]  /*0e40*/  IMAD.MOV.U32 R0, RZ, RZ, R33 ;  /* 0x000000ffff007224 */ /* 0x000fe200078e0021 */
[----:B--2---:R-:W-:-:S07]  /*0e50*/  DFMA R20, R22, -R16, R20 ;  /* 0x800000101614722b */ /* 0x004fce0000000014 */
[----:B------:R4:W-:Y:S04]  /*0e60*/  STG.E.64 desc[UR14][R18.64], R20 ;  /* 0x0000001412007986 */ /* 0x0009e8000c101b0e */
[----:B------:R-:W-:Y:S05]  /*0e70*/  @!P0 BRA `(.L_x_76) ;  /* 0x0000000000248947 */ /* 0x000fea0003800000 */
[----:B------:R-:W-:Y:S02]  /*0e80*/  IADD3 R22, P0, PT, R12, UR10, RZ ;  /* 0x0000000a0c167c10 */ /* 0x000fe4000ff1e0ff */
[----:B----4-:R-:W-:-:S03]  /*0e90*/  IADD3 R20, P2, PT, R18, UR10, RZ ;  /* 0x0000000a12147c10 */ /* 0x010fc6000ff5e0ff */
[----:B------:R-:W-:Y:S02]  /*0ea0*/  IMAD.X R23, RZ, RZ, R13, P0 ;  /* 0x000000ffff177224 */ /* 0x000fe400000e060d */
[----:B------:R-:W-:-:S04]  /*0eb0*/  IMAD.X R21, RZ, RZ, R19, P2 ;  /* 0x000000ffff157224 */ /* 0x000fc800010e0613 */
[----:B------:R-:W2:Y:S04]  /*0ec0*/  LDG.E.64 R22, desc[UR14][R22.64] ;  /* 0x0000000e16167981 */ /* 0x000ea8000c1e1b00 */
[----:B------:R-:W2:Y:S01]  /*0ed0*/  LDG.E.64 R18, desc[UR14][R20.64] ;  /* 0x0000000e14127981 */ /* 0x000ea2000c1e1b00 */
[----:B------:R-:W-:Y:S01]  /*0ee0*/  VIADD R0, R33, UR12 ;  /* 0x0000000c21007c36 */ /* 0x000fe20008000000 */
[----:B--2---:R-:W-:-:S07]  /*0ef0*/  DFMA R18, R22, -R16, R18 ;  /* 0x800000101612722b */ /* 0x004fce0000000012 */
[----:B------:R0:W-:Y:S04]  /*0f00*/  STG.E.64 desc[UR14][R20.64], R18 ;  /* 0x0000001214007986 */ /* 0x0001e8000c101b0e */
.L_x_76:
[----:B------:R-:W-:Y:S05]  /*0f10*/  BSYNC.RECONVERGENT B1 ;  /* 0x0000000000017941 */ /* 0x000fea0003800200 */
.L_x_75:
[----:B------:R-:W-:-:S13]  /*0f20*/  ISETP.GE.U32.AND P0, PT, R5, 0x3, PT ;  /* 0x000000030500780c */ /* 0x000fda0003f06070 */
[----:B------:R-:W-:Y:S05]  /*0f30*/  @!P0 BRA `(.L_x_74) ;  /* 0x0000000000948947 */ /* 0x000fea0003800000 */
.L_x_77:
[----:B------:R-:W5:Y:S01]  /*0f40*/  LDC.64 R24, c[0x0][0x388] ;  /* 0x0000e200ff187b82 */ /* 0x000f620000000a00 */
[----:B------:R-:W-:Y:S02]  /*0f50*/  VIADD R29, R0, UR8 ;  /* 0x00000008001d7c36 */ /* 0x000fe40008000000 */
[----:B01234-:R-:W-:Y:S02]  /*0f60*/  IMAD.IADD R19, R35, 0x1, R0 ;  /* 0x0000000123137824 */ /* 0x01ffe400078e0200 */
[----:B-----5:R-:W-:-:S04]  /*0f70*/  IMAD.WIDE R28, R29, 0x8, R24 ;  /* 0x000000081d1c7825 */ /* 0x020fc800078e0218 */
        /* <DEDUP_REMOVED lines=9> */
[----:B------:R-:W0:Y:S04]  /*1010*/  LDG.E.64 R28, desc[UR14][R22.64] ;  /* 0x0000000e161c7981 */ /* 0x000e28000c1e1b00 */
[----:B------:R-:W0:Y:S02]  /*1020*/  LDG.E.64 R20, desc[UR14][R26.64] ;  /* 0x0000000e1a147981 */ /* 0x000e24000c1e1b00 */
[----:B0-----:R-:W-:Y:S01]  /*1030*/  DFMA R18, R28, -R16, R20 ;  /* 0x800000101c12722b */ /* 0x001fe20000000014 */
[----:B------:R-:W-:-:S02]  /*1040*/  IADD3 R28, P0, PT, R22, UR10, RZ ;  /* 0x0000000a161c7c10 */ /* 0x000fc4000ff1e0ff */
[----:B------:R-:W-:-:S03]  /*1050*/  IADD3 R20, P2, PT, R26, UR10, RZ ;  /* 0x0000000a1a147c10 */ /* 0x000fc6000ff5e0ff */
[----:B------:R-:W-:Y:S01]  /*1060*/  IMAD.X R29, RZ, RZ, R23, P0 ;  /* 0x000000ffff1d7224 */ /* 0x000fe200000e0617 */
[----:B------:R0:W-:Y:S01]  /*1070*/  STG.E.64 desc[UR14][R26.64], R18 ;  /* 0x000000121a007986 */ /* 0x0001e2000c101b0e */
[----:B------:R-:W-:-:S05]  /*1080*/  IMAD.X R21, RZ, RZ, R27, P2 ;  /* 0x000000ffff157224 */ /* 0x000fca00010e061b */
        /* <DEDUP_REMOVED lines=11> */
[----:B------:R-:W-:-:S06]  /*1140*/  IMAD.U32 R29, RZ, RZ, UR12 ;  /* 0x0000000cff1d7e24 */ /* 0x000fcc000f8e00ff */
[----:B------:R0:W-:Y:S01]  /*1150*/  STG.E.64 desc[UR14][R22.64], R26 ;  /* 0x0000001a16007986 */ /* 0x0001e2000c101b0e */
[----:B------:R-:W-:-:S04]  /*1160*/  LEA R0, R29, R0, 0x2 ;  /* 0x000000001d007211 */ /* 0x000fc800078e10ff */
[----:B------:R-:W-:-:S13]  /*1170*/  ISETP.GE.AND P0, PT, R0, R37, PT ;  /* 0x000000250000720c */ /* 0x000fda0003f06270 */
[----:B0-----:R-:W-:Y:S05]  /*1180*/  @!P0 BRA `(.L_x_77) ;  /* 0xfffffffc006c8947 */ /* 0x001fea000383ffff */
.L_x_74:
[----:B------:R-:W-:Y:S05]  /*1190*/  BSYNC.RECONVERGENT B0 ;  /* 0x0000000000007941 */ /* 0x000fea0003800200 */
.L_x_73:
[----:B------:R-:W-:Y:S05]  /*11a0*/  @!P1 BRA `(.L_x_78) ;  /* 0xfffffff400089947 */ /* 0x000fea000383ffff */
[----:B------:R-:W-:Y:S05]  /*11b0*/  EXIT ;  /* 0x000000000000794d */ /* 0x000fea0003800000 */
        .weak           $__internal_2_$__cuda_sm20_div_rn_f64_full
        .type           $__internal_2_$__cuda_sm20_div_rn_f64_full,@function
        .size           $__internal_2_$__cuda_sm20_div_rn_f64_full,(.L_x_99 - $__internal_2_$__cuda_sm20_div_rn_f64_full)
$__internal_2_$__cuda_sm20_div_rn_f64_full:
        /* <DEDUP_REMOVED lines=9> */
[----:B------:R-:W-:-:S03]  /*1250*/  LOP3.LUT R37, R19, 0x7ff00000, RZ, 0xc0, !PT ;  /* 0x7ff0000013257812 */ /* 0x000fc600078ec0ff */
[----:B------:R-:W-:Y:S01]  /*1260*/  @!P0 DMUL R16, R18, 8.98846567431157953865e+307 ;  /* 0x7fe0000012108828 */ /* 0x000fe20000000000 */
[----:B------:R-:W-:-:S03]  /*1270*/  ISETP.GE.U32.AND P3, PT, R34, R37, PT ;  /* 0x000000252200720c */ /* 0x000fc60003f66070 */
[----:B------:R-:W-:Y:S02]  /*1280*/  @!P4 LOP3.LUT R25, R19, 0x7ff00000, RZ, 0xc0, !PT ;  /* 0x7ff000001319c812 */ /* 0x000fe400078ec0ff */
[----:B------:R-:W0:Y:S02]  /*1290*/  MUFU.RCP64H R23, R17 ;  /* 0x0000001100177308 */ /* 0x000e240000001800 */
[----:B------:R-:W-:Y:S02]  /*12a0*/  @!P4 ISETP.GE.U32.AND P5, PT, R34, R25, PT ;  /* 0x000000192200c20c */ /* 0x000fe40003fa6070 */
[----:B------:R-:W-:Y:S02]  /*12b0*/  @!P0 LOP3.LUT R37, R17, 0x7ff00000, RZ, 0xc0, !PT ;  /* 0x7ff0000011258812 */ /* 0x000fe400078ec0ff */
[----:B------:R-:W-:-:S04]  /*12c0*/  @!P4 SEL R25, R24, 0x63400000, !P5 ;  /* 0x634000001819c807 */ /* 0x000fc80006800000 */
[----:B------:R-:W-:-:S04]  /*12d0*/  @!P4 LOP3.LUT R28, R25, 0x80000000, R21, 0xf8, !PT ;  /* 0x80000000191cc812 */ /* 0x000fc800078ef815 */
[----:B------:R-:W-:Y:S01]  /*12e0*/  @!P4 LOP3.LUT R29, R28, 0x100000, RZ, 0xfc, !PT ;  /* 0x001000001c1dc812 */ /* 0x000fe200078efcff */
[----:B------:R-:W-:Y:S01]  /*12f0*/  @!P4 IMAD.MOV.U32 R28, RZ, RZ, RZ ;  /* 0x000000ffff1cc224 */ /* 0x000fe200078e00ff */
[----:B0-----:R-:W-:-:S08]  /*1300*/  DFMA R26, R22, -R16, 1 ;  /* 0x3ff00000161a742b */ /* 0x001fd00000000810 */
[----:B------:R-:W-:-:S08]  /*1310*/  DFMA R26, R26, R26, R26 ;  /* 0x0000001a1a1a722b */ /* 0x000fd0000000001a */
[----:B------:R-:W-:Y:S01]  /*1320*/  DFMA R26, R22, R26, R22 ;  /* 0x0000001a161a722b */ /* 0x000fe20000000016 */
[----:B------:R-:W-:Y:S01]  /*1330*/  SEL R23, R24, 0x63400000, !P3 ;  /* 0x6340000018177807 */ /* 0x000fe20005800000 */
[----:B------:R-:W-:-:S03]  /*1340*/  IMAD.MOV.U32 R22, RZ, RZ, R20 ;  /* 0x000000ffff167224 */ /* 0x000fc600078e0014 */
[----:B------:R-:W-:-:S03]  /*1350*/  LOP3.LUT R23, R23, 0x800fffff, R21, 0xf8, !PT ;  /* 0x800fffff17177812 */ /* 0x000fc600078ef815 */
[----:B------:R-:W-:-:S03]  /*1360*/  DFMA R24, R26, -R16, 1 ;  /* 0x3ff000001a18742b */ /* 0x000fc60000000810 */
[----:B------:R-:W-:-:S05]  /*1370*/  @!P4 DFMA R22, R22, 2, -R28 ;  /* 0x400000001616c82b */ /* 0x000fca000000081c */
[----:B------:R-:W-:-:S08]  /*1380*/  DFMA R24, R26, R24, R26 ;  /* 0x000000181a18722b */ /* 0x000fd0000000001a */
[----:B------:R-:W-:-:S08]  /*1390*/  DMUL R26, R24, R22 ;  /* 0x00000016181a7228 */ /* 0x000fd00000000000 */
[----:B------:R-:W-:-:S08]  /*13a0*/  DFMA R28, R26, -R16, R22 ;  /* 0x800000101a1c722b */ /* 0x000fd00000000016 */
[----:B------:R-:W-:Y:S01]  /*13b0*/  DFMA R28, R24, R28, R26 ;  /* 0x0000001c181c722b */ /* 0x000fe2000000001a */
[----:B------:R-:W-:Y:S01]  /*13c0*/  IMAD.MOV.U32 R26, RZ, RZ, R34 ;  /* 0x000000ffff1a7224 */ /* 0x000fe200078e0022 */
[----:B------:R-:W-:-:S05]  /*13d0*/  @!P4 LOP3.LUT R26, R23, 0x7ff00000, RZ, 0xc0, !PT ;  /* 0x7ff00000171ac812 */ /* 0x000fca00078ec0ff */
[----:B------:R-:W-:-:S05]  /*13e0*/  VIADD R24, R26, 0xffffffff ;  /* 0xffffffff1a187836 */ /* 0x000fca0000000000 */
[----:B------:R-:W-:Y:S01]  /*13f0*/  ISETP.GT.U32.AND P0, PT, R24, 0x7feffffe, PT ;  /* 0x7feffffe1800780c */ /* 0x000fe20003f04070 */
[----:B------:R-:W-:-:S05]  /*1400*/  VIADD R24, R37, 0xffffffff ;  /* 0xffffffff25187836 */ /* 0x000fca0000000000 */
[----:B------:R-:W-:-:S13]  /*1410*/  ISETP.GT.U32.OR P0, PT, R24, 0x7feffffe, P0 ;  /* 0x7feffffe1800780c */ /* 0x000fda0000704470 */
[----:B------:R-:W-:Y:S05]  /*1420*/  @P0 BRA `(.L_x_80) ;  /* 0x0000000000700947 */ /* 0x000fea0003800000 */
[----:B------:R-:W-:Y:S01]  /*1430*/  LOP3.LUT R21, R19, 0x7ff00000, RZ, 0xc0, !PT ;  /* 0x7ff0000013157812 */ /* 0x000fe200078ec0ff */
[----:B------:R-:W-:-:S03]  /*1440*/  IMAD.MOV.U32 R24, RZ, RZ, 0x1ca00000 ;  /* 0x1ca00000ff187424 */ /* 0x000fc600078e00ff */
[CC--:B------:R-:W-:Y:S02]  /*1450*/  VIADDMNMX R20, R34.reuse, -R21.reuse, 0xb9600000, !PT ;  /* 0xb960000022147446 */ /* 0x0c0fe40007800915 */
[----:B------:R-:W-:Y:S02]  /*1460*/  ISETP.GE.U32.AND P0, PT, R34, R21, PT ;  /* 0x000000152200720c */ /* 0x000fe40003f06070 */
[----:B------:R-:W-:Y:S02]  /*1470*/  VIMNMX R20, PT, PT, R20, 0x46a00000, PT ;  /* 0x46a0000014147848 */ /* 0x000fe40003fe0100 */
[----:B------:R-:W-:-:S05]  /*1480*/  SEL R21, R24, 0x63400000, !P0 ;  /* 0x6340000018157807 */ /* 0x000fca0004000000 */
[----:B------:R-:W-:Y:S02]  /*1490*/  IMAD.IADD R26, R20, 0x1, -R21 ;  /* 0x00000001141a7824 */ /* 0x000fe400078e0a15 */
[----:B------:R-:W-:Y:S02]  /*14a0*/  IMAD.MOV.U32 R20, RZ, RZ, RZ ;  /* 0x000000ffff147224 */ /* 0x000fe400078e00ff */
[----:B------:R-:W-:-:S06]  /*14b0*/  VIADD R21, R26, 0x7fe00000 ;  /* 0x7fe000001a157836 */ /* 0x000fcc0000000000 */
[----:B------:R-:W-:-:S10]  /*14c0*/  DMUL R24, R28, R20 ;  /* 0x000000141c187228 */ /* 0x000fd40000000000 */
[----:B------:R-:W-:-:S13]  /*14d0*/  FSETP.GTU.AND P0, PT, |R25|, 1.469367938527859385e-39, PT ;  /* 0x001000001900780b */ /* 0x000fda0003f0c200 */
[----:B------:R-:W-:Y:S05]  /*14e0*/  @P0 BRA `(.L_x_81) ;  /* 0x0000000000940947 */ /* 0x000fea0003800000 */
[----:B------:R-:W-:Y:S01]  /*14f0*/  DFMA R16, R28, -R16, R22 ;  /* 0x800000101c10722b */ /* 0x000fe20000000016 */
[----:B------:R-:W-:-:S09]  /*1500*/  MOV R20, RZ ;  /* 0x000000ff00147202 */ /* 0x000fd20000000f00 */
[C---:B------:R-:W-:Y:S02]  /*1510*/  FSETP.NEU.AND P0, PT, R17.reuse, RZ, PT ;  /* 0x000000ff1100720b */ /* 0x040fe40003f0d000 */
[----:B------:R-:W-:-:S04]  /*1520*/  LOP3.LUT R19, R17, 0x80000000, R19, 0x48, !PT ;  /* 0x8000000011137812 */ /* 0x000fc800078e4813 */
[----:B------:R-:W-:-:S07]  /*1530*/  LOP3.LUT R21, R19, R21, RZ, 0xfc, !PT ;  /* 0x0000001513157212 */ /* 0x000fce00078efcff */
[----:B------:R-:W-:Y:S05]  /*1540*/  @!P0 BRA `(.L_x_81) ;  /* 0x00000000007c8947 */ /* 0x000fea0003800000 */
[----:B------:R-:W-:Y:S01]  /*1550*/  IMAD.MOV R17, RZ, RZ, -R26 ;  /* 0x000000ffff117224 */ /* 0x000fe200078e0a1a */
[----:B------:R-:W-:Y:S01]  /*1560*/  DMUL.RP R20, R28, R20 ;  /* 0x000000141c147228 */ /* 0x000fe20000008000 */
[----:B------:R-:W-:-:S06]  /*1570*/  IMAD.MOV.U32 R16, RZ, RZ, RZ ;  /* 0x000000ffff107224 */ /* 0x000fcc00078e00ff */
[----:B------:R-:W-:-:S03]  /*1580*/  DFMA R16, R24, -R16, R28 ;  /* 0x800000101810722b */ /* 0x000fc6000000001c */
[----:B------:R-:W-:-:S03]  /*1590*/  LOP3.LUT R19, R21, R19, RZ, 0x3c, !PT ;  /* 0x0000001315137212 */ /* 0x000fc600078e3cff */
[----:B------:R-:W-:-:S04]  /*15a0*/  IADD3 R16, PT, PT, -R26, -0x43300000, RZ ;  /* 0xbcd000001a107810 */ /* 0x000fc80007ffe1ff */
[----:B------:R-:W-:-:S04]  /*15b0*/  FSETP.NEU.AND P0, PT, |R17|, R16, PT ;  /* 0x000000101100720b */ /* 0x000fc80003f0d200 */
[----:B------:R-:W-:Y:S02]  /*15c0*/  FSEL R24, R20, R24, !P0 ;  /* 0x0000001814187208 */ /* 0x000fe40004000000 */
[----:B------:R-:W-:Y:S01]  /*15d0*/  FSEL R25, R19, R25, !P0 ;  /* 0x0000001913197208 */ /* 0x000fe20004000000 */
[----:B------:R-:W-:Y:S06]  /*15e0*/  BRA `(.L_x_81) ;  /* 0x0000000000547947 */ /* 0x000fec0003800000 */
.L_x_80:
[----:B------:R-:W-:-:S14]  /*15f0*/  DSETP.NAN.AND P0, PT, R20, R20, PT ;  /* 0x000000141400722a */ /* 0x000fdc0003f08000 */
[----:B------:R-:W-:Y:S05]  /*1600*/  @P0 BRA `(.L_x_82) ;  /* 0x0000000000440947 */ /* 0x000fea0003800000 */
[----:B------:R-:W-:-:S14]  /*1610*/  DSETP.NAN.AND P0, PT, R18, R18, PT ;  /* 0x000000121200722a */ /* 0x000fdc0003f08000 */
[----:B------:R-:W-:Y:S05]  /*1620*/  @P0 BRA `(.L_x_83) ;  /* 0x0000000000300947 */ /* 0x000fea0003800000 */
[----:B------:R-:W-:Y:S01]  /*1630*/  ISETP.NE.AND P0, PT, R26, R37, PT ;  /* 0x000000251a00720c */ /* 0x000fe20003f05270 */
[----:B------:R-:W-:Y:S02]  /*1640*/  IMAD.MOV.U32 R24, RZ, RZ, 0x0 ;  /* 0x00000000ff187424 */ /* 0x000fe400078e00ff */
[----:B------:R-:W-:-:S10]  /*1650*/  IMAD.MOV.U32 R25, RZ, RZ, -0x80000 ;  /* 0xfff80000ff197424 */ /* 0x000fd400078e00ff */
        /* <DEDUP_REMOVED lines=9> */
.L_x_83:
[----:B------:R-:W-:Y:S01]  /*16f0*/  LOP3.LUT R25, R19, 0x80000, RZ, 0xfc, !PT ;  /* 0x0008000013197812 */ /* 0x000fe200078efcff */
[----:B------:R-:W-:Y:S01]  /*1700*/  IMAD.MOV.U32 R24, RZ, RZ, R18 ;  /* 0x000000ffff187224 */ /* 0x000fe200078e0012 */
[----:B------:R-:W-:Y:S06]  /*1710*/  BRA `(.L_x_81) ;  /* 0x0000000000087947 */ /* 0x000fec0003800000 */
.L_x_82:
[----:B------:R-:W-:Y:S01]  /*1720*/  LOP3.LUT R25, R21, 0x80000, RZ, 0xfc, !PT ;  /* 0x0008000015197812 */ /* 0x000fe200078efcff */
[----:B------:R-:W-:-:S07]  /*1730*/  IMAD.MOV.U32 R24, RZ, RZ, R20 ;  /* 0x000000ffff187224 */ /* 0x000fce00078e0014 */
.L_x_81:
[----:B------:R-:W-:Y:S05]  /*1740*/  BSYNC.RECONVERGENT B1 ;  /* 0x0000000000017941 */ /* 0x000fea0003800200 */
.L_x_79:
[----:B------:R-:W-:Y:S02]  /*1750*/  IMAD.MOV.U32 R16, RZ, RZ, R0 ;  /* 0x000000ffff107224 */ /* 0x000fe400078e0000 */
[----:B------:R-:W-:-:S04]  /*1760*/  IMAD.MOV.U32 R17, RZ, RZ, 0x0 ;  /* 0x00000000ff117424 */ /* 0x000fc800078e00ff */
[----:B------:R-:W-:Y:S05]  /*1770*/  RET.REL.NODEC R16 `(_Z14subtract_belowPdS_ii) ;  /* 0xffffffe810207950 */ /* 0x000fea0003c3ffff */
.L_x_84:
        /* <DEDUP_REMOVED lines=16> */
.L_x_99:


//--------------------- .text._Z8swapRowsPdS_ii   --------------------------
	.section	.text._Z8swapRowsPdS_ii,"ax",@progbits
	.align	128
        .global         _Z8swapRowsPdS_ii
        .type           _Z8swapRowsPdS_ii,@function
        .size           _Z8swapRowsPdS_ii,(.L_x_107 - _Z8swapRowsPdS_ii)
        .other          _Z8swapRowsPdS_ii,@"STO_CUDA_ENTRY STV_DEFAULT"
_Z8swapRowsPdS_ii:
.text._Z8swapRowsPdS_ii:
[----:B------:R-:W-:Y:S08]  /*0000*/  LDC R1, c[0x0][0x37c] ;  /* 0x0000df00ff017b82 */ /* 0x000ff00000000800 */
[----:B------:R-:W0:Y:S01]  /*0010*/  LDC.64 R2, c[0x4][RZ] ;  /* 0x01000000ff027b82 */ /* 0x000e220000000a00 */
[----:B------:R-:W0:Y:S01]  /*0020*/  LDCU.64 UR4, c[0x0][0x358] ;  /* 0x00006b00ff0477ac */ /* 0x000e220008000a00 */
[----:B------:R-:W1:Y:S01]  /*0030*/  LDCU UR8, c[0x0][0x394] ;  /* 0x00007280ff0877ac */ /* 0x000e620008000800 */
[----:B0-----:R-:W1:Y:S02]  /*0040*/  LDG.E R2, desc[UR4][R2.64] ;  /* 0x0000000402027981 */ /* 0x001e64000c1e1900 */
[----:B-1----:R-:W-:-:S13]  /*0050*/  ISETP.NE.AND P0, PT, R2, UR8, PT ;  /* 0x0000000802007c0c */ /* 0x002fda000bf05270 */
[----:B------:R-:W-:Y:S05]  /*0060*/  @!P0 EXIT ;  /* 0x000000000000894d */ /* 0x000fea0003800000 */
[----:B------:R-:W0:Y:S01]  /*0070*/  S2R R0, SR_TID.X ;  /* 0x0000000000007919 */ /* 0x000e220000002100 */
[----:B------:R-:W0:Y:S08]  /*0080*/  S2UR UR6, SR_CTAID.X ;  /* 0x00000000000679c3 */ /* 0x000e300000002500 */
[----:B------:R-:W0:Y:S01]  /*0090*/  LDC R3, c[0x0][0x360] ;  /* 0x0000d800ff037b82 */ /* 0x000e220000000800 */
[----:B------:R-:W1:Y:S07]  /*00a0*/  LDCU UR7, c[0x0][0x370] ;  /* 0x00006e00ff0777ac */ /* 0x000e6e0008000800 */
[----:B------:R-:W2:Y:S01]  /*00b0*/  LDC R5, c[0x0][0x390] ;  /* 0x0000e400ff057b82 */ /* 0x000ea20000000800 */
[----:B0-----:R-:W-:-:S02]  /*00c0*/  IMAD R0, R3, UR6, R0 ;  /* 0x0000000603007c24 */ /* 0x001fc4000f8e0200 */
[----:B-1----:R-:W-:-:S03]  /*00d0*/  IMAD R3, R3, UR7, RZ ;  /* 0x0000000703037c24 */ /* 0x002fc6000f8e02ff */
[----:B--2---:R-:W-:-:S13]  /*00e0*/  ISETP.GE.AND P0, PT, R0, R5, PT ;  /* 0x000000050000720c */ /* 0x004fda0003f06270 */
[----:B------:R-:W-:Y:S05]  /*00f0*/  @P0 EXIT ;  /* 0x000000000000094d */ /* 0x000fea0003800000 */
[----:B------:R-:W0:Y:S01]  /*0100*/  I2F.U32.RP R10, R3 ;  /* 0x00000003000a7306 */ /* 0x000e220000209000 */
[C---:B------:R-:W-:Y:S01]  /*0110*/  IADD3 R4, PT, PT, R3.reuse, R0, RZ ;  /* 0x0000000003047210 */ /* 0x040fe20007ffe0ff */
[----:B------:R-:W-:Y:S01]  /*0120*/  BSSY.RECONVERGENT B0, `(.L_x_85) ;  /* 0x0000034000007945 */ /* 0x000fe20003800200 */
[----:B------:R-:W-:Y:S02]  /*0130*/  IADD3 R11, PT, PT, RZ, -R3, RZ ;  /* 0x80000003ff0b7210 */ /* 0x000fe40007ffe0ff */
[CC--:B------:R-:W-:Y:S02]  /*0140*/  ISETP.GE.AND P0, PT, R4.reuse, R5.reuse, PT ;  /* 0x000000050400720c */ /* 0x0c0fe40003f06270 */
[----:B------:R-:W-:Y:S02]  /*0150*/  VIMNMX R9, PT, PT, R4, R5, !PT ;  /* 0x0000000504097248 */ /* 0x000fe40007fe0100 */
[----:B------:R-:W-:Y:S02]  /*0160*/  SEL R8, RZ, 0x1, P0 ;  /* 0x00000001ff087807 */ /* 0x000fe40000000000 */
[----:B------:R-:W-:-:S02]  /*0170*/  ISETP.NE.U32.AND P2, PT, R3, RZ, PT ;  /* 0x000000ff0300720c */ /* 0x000fc40003f45070 */
[----:B------:R-:W-:Y:S01]  /*0180*/  IADD3 R4, PT, PT, R9, -R4, -R8 ;  /* 0x8000000409047210 */ /* 0x000fe20007ffe808 */
[----:B0-----:R-:W0:Y:S02]  /*0190*/  MUFU.RCP R10, R10 ;  /* 0x0000000a000a7308 */ /* 0x001e240000001000 */
[----:B0-----:R-:W-:-:S06]  /*01a0*/  IADD3 R6, PT, PT, R10, 0xffffffe, RZ ;  /* 0x0ffffffe0a067810 */ /* 0x001fcc0007ffe0ff */
[----:B------:R0:W1:Y:S02]  /*01b0*/  F2I.FTZ.U32.TRUNC.NTZ R7, R6 ;  /* 0x0000000600077305 */ /* 0x000064000021f000 */
[----:B0-----:R-:W-:Y:S02]  /*01c0*/  HFMA2 R6, -RZ, RZ, 0, 0 ;  /* 0x00000000ff067431 */ /* 0x001fe400000001ff */
[----:B-1----:R-:W-:-:S04]  /*01d0*/  IMAD R11, R11, R7, RZ ;  /* 0x000000070b0b7224 */ /* 0x002fc800078e02ff */
[----:B------:R-:W-:-:S06]  /*01e0*/  IMAD.HI.U32 R7, R7, R11, R6 ;  /* 0x0000000b07077227 */ /* 0x000fcc00078e0006 */
[----:B------:R-:W-:-:S05]  /*01f0*/  IMAD.HI.U32 R7, R7, R4, RZ ;  /* 0x0000000407077227 */ /* 0x000fca00078e00ff */
[----:B------:R-:W-:-:S05]  /*0200*/  IADD3 R6, PT, PT, -R7, RZ, RZ ;  /* 0x000000ff07067210 */ /* 0x000fca0007ffe1ff */
[----:B------:R-:W-:-:S05]  /*0210*/  IMAD R4, R3, R6, R4 ;  /* 0x0000000603047224 */ /* 0x000fca00078e0204 */
[----:B------:R-:W-:-:S13]  /*0220*/  ISETP.GE.U32.AND P0, PT, R4, R3, PT ;  /* 0x000000030400720c */ /* 0x000fda0003f06070 */
[----:B------:R-:W-:Y:S02]  /*0230*/  @P0 IADD3 R4, PT, PT, -R3, R4, RZ ;  /* 0x0000000403040210 */ /* 0x000fe40007ffe1ff */
[----:B------:R-:W-:Y:S02]  /*0240*/  @P0 IADD3 R7, PT, PT, R7, 0x1, RZ ;  /* 0x0000000107070810 */ /* 0x000fe40007ffe0ff */
[----:B------:R-:W-:-:S13]  /*0250*/  ISETP.GE.U32.AND P1, PT, R4, R3, PT ;  /* 0x000000030400720c */ /* 0x000fda0003f26070 */
[----:B------:R-:W-:Y:S02]  /*0260*/  @P1 IADD3 R7, PT, PT, R7, 0x1, RZ ;  /* 0x0000000107071810 */ /* 0x000fe40007ffe0ff */
[----:B------:R-:W-:-:S04]  /*0270*/  @!P2 LOP3.LUT R7, RZ, R3, RZ, 0x33, !PT ;  /* 0x00000003ff07a212 */ /* 0x000fc800078e33ff */
[----:B------:R-:W-:-:S04]  /*0280*/  IADD3 R4, PT, PT, R8, R7, RZ ;  /* 0x0000000708047210 */ /* 0x000fc80007ffe0ff */
[C---:B------:R-:W-:Y:S02]  /*0290*/  LOP3.LUT R6, R4.reuse, 0x3, RZ, 0xc0, !PT ;  /* 0x0000000304067812 */ /* 0x040fe400078ec0ff */
[----:B------:R-:W-:Y:S02]  /*02a0*/  ISETP.GE.U32.AND P1, PT, R4, 0x3, PT ;  /* 0x000000030400780c */ /* 0x000fe40003f26070 */
[----:B------:R-:W-:-:S13]  /*02b0*/  ISETP.NE.AND P0, PT, R6, 0x3, PT ;  /* 0x000000030600780c */ /* 0x000fda0003f05270 */
[----:B------:R-:W-:Y:S05]  /*02c0*/  @!P0 BRA `(.L_x_86) ;  /* 0x0000000000648947 */ /* 0x000fea0003800000 */
[----:B------:R-:W0:Y:S01]  /*02d0*/  LDC.64 R6, c[0x0][0x380] ;  /* 0x0000e000ff067b82 */ /* 0x000e220000000a00 */
[----:B------:R-:W-:Y:S01]  /*02e0*/  IADD3 R4, PT, PT, R4, 0x1, RZ ;  /* 0x0000000104047810 */ /* 0x000fe20007ffe0ff */
[--C-:B------:R-:W-:Y:S02]  /*02f0*/  IMAD R27, R2, R5, R0.reuse ;  /* 0x00000005021b7224 */ /* 0x100fe400078e0200 */
[----:B------:R-:W-:Y:S01]  /*0300*/  IMAD R29, R5, UR8, R0 ;  /* 0x00000008051d7c24 */ /* 0x000fe2000f8e0200 */
[----:B------:R-:W-:-:S03]  /*0310*/  LOP3.LUT R4, R4, 0x3, RZ, 0xc0, !PT ;  /* 0x0000000304047812 */ /* 0x000fc600078ec0ff */
[----:B------:R-:W1:Y:S01]  /*0320*/  LDC.64 R8, c[0x0][0x388] ;  /* 0x0000e200ff087b82 */ /* 0x000e620000000a00 */
[----:B------:R-:W-:-:S07]  /*0330*/  IADD3 R4, PT, PT, -R4, RZ, RZ ;  /* 0x000000ff04047210 */ /* 0x000fce0007ffe1ff */
.L_x_87:
[----:B0-2---:R-:W-:-:S04]  /*0340*/  IMAD.WIDE R14, R27, 0x8, R6 ;  /* 0x000000081b0e7825 */ /* 0x005fc800078e0206 */
[----:B------:R-:W-:Y:S01]  /*0350*/  IMAD.WIDE R16, R29, 0x8, R6 ;  /* 0x000000081d107825 */ /* 0x000fe200078e0206 */
[----:B------:R-:W2:Y:S04]  /*0360*/  LDG.E.64 R18, desc[UR4][R14.64] ;  /* 0x000000040e127981 */ /* 0x000ea8000c1e1b00 */
[----:B------:R-:W3:Y:S01]  /*0370*/  LDG.E.64 R20, desc[UR4][R16.64] ;  /* 0x0000000410147981 */ /* 0x000ee2000c1e1b00 */
[----:B-1----:R-:W-:-:S04]  /*0380*/  IMAD.WIDE R10, R27, 0x8, R8 ;  /* 0x000000081b0a7825 */ /* 0x002fc800078e0208 */
[----:B------:R-:W-:Y:S01]  /*0390*/  IMAD.WIDE R12, R29, 0x8, R8 ;  /* 0x000000081d0c7825 */ /* 0x000fe200078e0208 */
[----:B--2---:R2:W-:Y:S04]  /*03a0*/  STG.E.64 desc[UR4][R16.64], R18 ;  /* 0x0000001210007986 */ /* 0x0045e8000c101b04 */
[----:B---3--:R2:W-:Y:S04]  /*03b0*/  STG.E.64 desc[UR4][R14.64], R20 ;  /* 0x000000140e007986 */ /* 0x0085e8000c101b04 */
[----:B------:R-:W3:Y:S04]  /*03c0*/  LDG.E.64 R24, desc[UR4][R10.64] ;  /* 0x000000040a187981 */ /* 0x000ee8000c1e1b00 */
[----:B------:R-:W4:Y:S01]  /*03d0*/  LDG.E.64 R22, desc[UR4][R12.64] ;  /* 0x000000040c167981 */ /* 0x000f22000c1e1b00 */
[----:B------:R-:W-:-:S02]  /*03e0*/  IADD3 R4, PT, PT, R4, 0x1, RZ ;  /* 0x0000000104047810 */ /* 0x000fc40007ffe0ff */
[C---:B------:R-:W-:Y:S02]  /*03f0*/  IADD3 R0, PT, PT, R3.reuse, R0, RZ ;  /* 0x0000000003007210 */ /* 0x040fe40007ffe0ff */
[----:B------:R-:W-:Y:S02]  /*0400*/  ISETP.NE.AND P0, PT, R4, RZ, PT ;  /* 0x000000ff0400720c */ /* 0x000fe40003f05270 */
[C---:B------:R-:W-:Y:S02]  /*0410*/  IADD3 R27, PT, PT, R3.reuse, R27, RZ ;  /* 0x0000001b031b7210 */ /* 0x040fe40007ffe0ff */
[----:B------:R-:W-:Y:S01]  /*0420*/  IADD3 R29, PT, PT, R3, R29, RZ ;  /* 0x0000001d031d7210 */ /* 0x000fe20007ffe0ff */
[----:B---3--:R2:W-:Y:S04]  /*0430*/  STG.E.64 desc[UR4][R12.64], R24 ;  /* 0x000000180c007986 */ /* 0x0085e8000c101b04 */
[----:B----4-:R2:W-:Y:S04]  /*0440*/  STG.E.64 desc[UR4][R10.64], R22 ;  /* 0x000000160a007986 */ /* 0x0105e8000c101b04 */
[----:B------:R-:W-:Y:S05]  /*0450*/  @P0 BRA `(.L_x_87) ;  /* 0xfffffffc00b80947 */ /* 0x000fea000383ffff */
.L_x_86:
[----:B------:R-:W-:Y:S05]  /*0460*/  BSYNC.RECONVERGENT B0 ;  /* 0x0000000000007941 */ /* 0x000fea0003800200 */
.L_x_85:
[----:B------:R-:W-:Y:S05]  /*0470*/  @!P1 EXIT ;  /* 0x000000000000994d */ /* 0x000fea0003800000 */
.L_x_88:
[----:B--23--:R-:W0:Y:S01]  /*0480*/  LDC.64 R16, c[0x0][0x380] ;  /* 0x0000e000ff107b82 */ /* 0x00ce220000000a00 */
[--C-:B------:R-:W-:Y:S02]  /*0490*/  IMAD R9, R2, R5, R0.reuse ;  /* 0x0000000502097224 */ /* 0x100fe400078e0200 */
[----:B------:R-:W-:-:S05]  /*04a0*/  IMAD R11, R5, UR8, R0 ;  /* 0x00000008050b7c24 */ /* 0x000fca000f8e0200 */
[----:B------:R-:W1:Y:S01]  /*04b0*/  LDC.64 R6, c[0x0][0x388] ;  /* 0x0000e200ff067b82 */ /* 0x000e620000000a00 */
[----:B0-----:R-:W-:-:S04]  /*04c0*/  IMAD.WIDE R18, R9, 0x8, R16 ;  /* 0x0000000809127825 */ /* 0x001fc800078e0210 */
[----:B------:R-:W-:Y:S01]  /*04d0*/  IMAD.WIDE R16, R11, 0x8, R16 ;  /* 0x000000080b107825 */ /* 0x000fe200078e0210 */
[----:B------:R-:W2:Y:S04]  /*04e0*/  LDG.E.64 R22, desc[UR4][R18.64] ;  /* 0x0000000412167981 */ /* 0x000ea8000c1e1b00 */
[----:B------:R-:W3:Y:S01]  /*04f0*/  LDG.E.64 R20, desc[UR4][R16.64] ;  /* 0x0000000410147981 */ /* 0x000ee2000c1e1b00 */
[----:B-1----:R-:W-:-:S04]  /*0500*/  IMAD.WIDE R8, R9, 0x8, R6 ;  /* 0x0000000809087825 */ /* 0x002fc800078e0206 */
[----:B------:R-:W-:Y:S01]  /*0510*/  IMAD.WIDE R6, R11, 0x8, R6 ;  /* 0x000000080b067825 */ /* 0x000fe200078e0206 */
[----:B--2---:R-:W-:Y:S04]  /*0520*/  STG.E.64 desc[UR4][R16.64], R22 ;  /* 0x0000001610007986 */ /* 0x004fe8000c101b04 */
[----:B---3--:R0:W-:Y:S04]  /*0530*/  STG.E.64 desc[UR4][R18.64], R20 ;  /* 0x0000001412007986 */ /* 0x0081e8000c101b04 */
[----:B------:R-:W2:Y:S04]  /*0540*/  LDG.E.64 R26, desc[UR4][R8.64] ;  /* 0x00000004081a7981 */ /* 0x000ea8000c1e1b00 */
[----:B------:R-:W3:Y:S01]  /*0550*/  LDG.E.64 R24, desc[UR4][R6.64] ;  /* 0x0000000406187981 */ /* 0x000ee2000c1e1b00 */
[----:B------:R-:W-:-:S04]  /*0560*/  IMAD.WIDE R12, R3, 0x8, R18 ;  /* 0x00000008030c7825 */ /* 0x000fc800078e0212 */
[C---:B------:R-:W-:Y:S01]  /*0570*/  IMAD.WIDE R10, R3.reuse, 0x8, R16 ;  /* 0x00000008030a7825 */ /* 0x040fe200078e0210 */
[----:B--2---:R-:W-:Y:S04]  /*0580*/  STG.E.64 desc[UR4][R6.64], R26 ;  /* 0x0000001a06007986 */ /* 0x004fe8000c101b04 */
[----:B---3--:R-:W-:Y:S04]  /*0590*/  STG.E.64 desc[UR4][R8.64], R24 ;  /* 0x0000001808007986 */ /* 0x008fe8000c101b04 */
[----:B0-----:R-:W2:Y:S04]  /*05a0*/  LDG.E.64 R20, desc[UR4][R12.64] ;  /* 0x000000040c147981 */ /* 0x001ea8000c1e1b00 */
[----:B------:R-:W3:Y:S01]  /*05b0*/  LDG.E.64 R28, desc[UR4][R10.64] ;  /* 0x000000040a1c7981 */ /* 0x000ee2000c1e1b00 */
[----:B------:R-:W-:-:S04]  /*05c0*/  IMAD.WIDE R14, R3, 0x8, R8 ;  /* 0x00000008030e7825 */ /* 0x000fc800078e0208 */
[C---:B------:R-:W-:Y:S01]  /*05d0*/  IMAD.WIDE R16, R3.reuse, 0x8, R6 ;  /* 0x0000000803107825 */ /* 0x040fe200078e0206 */
[----:B--2---:R0:W-:Y:S04]  /*05e0*/  STG.E.64 desc[UR4][R10.64], R20 ;  /* 0x000000140a007986 */ /* 0x0041e8000c101b04 */
[----:B---3--:R-:W-:Y:S04]  /*05f0*/  STG.E.64 desc[UR4][R12.64], R28 ;  /* 0x0000001c0c007986 */ /* 0x008fe8000c101b04 */
[----:B------:R-:W2:Y:S04]  /*0600*/  LDG.E.64 R22, desc[UR4][R16.64] ;  /* 0x0000000410167981 */ /* 0x000ea8000c1e1b00 */
[----:B0-----:R-:W3:Y:S01]  /*0610*/  LDG.E.64 R20, desc[UR4][R14.64] ;  /* 0x000000040e147981 */ /* 0x001ee2000c1e1b00 */
[----:B------:R-:W-:-:S04]  /*0620*/  IMAD.WIDE R18, R3, 0x8, R12 ;  /* 0x0000000803127825 */ /* 0x000fc800078e020c */
[C---:B------:R-:W-:Y:S01]  /*0630*/  IMAD.WIDE R6, R3.reuse, 0x8, R10 ;  /* 0x0000000803067825 */ /* 0x040fe200078e020a */
[----:B---3--:R-:W-:Y:S04]  /*0640*/  STG.E.64 desc[UR4][R16.64], R20 ;  /* 0x0000001410007986 */ /* 0x008fe8000c101b04 */
[----:B--2---:R0:W-:Y:S04]  /*0650*/  STG.E.64 desc[UR4][R14.64], R22 ;  /* 0x000000160e007986 */ /* 0x0041e8000c101b04 */
[----:B------:R-:W2:Y:S04]  /*0660*/  LDG.E.64 R26, desc[UR4][R18.64] ;  /* 0x00000004121a7981 */ /* 0x000ea8000c1e1b00 */
[----:B------:R-:W3:Y:S01]  /*0670*/  LDG.E.64 R24, desc[UR4][R6.64] ;  /* 0x0000000406187981 */ /* 0x000ee2000c1e1b00 */
[----:B------:R-:W-:-:S04]  /*0680*/  IMAD.WIDE R8, R3, 0x8, R14 ;  /* 0x0000000803087825 */ /* 0x000fc800078e020e */
[C---:B------:R-:W-:Y:S01]  /*0690*/  IMAD.WIDE R10, R3.reuse, 0x8, R16 ;  /* 0x00000008030a7825 */ /* 0x040fe200078e0210 */
[----:B--2---:R1:W-:Y:S04]  /*06a0*/  STG.E.64 desc[UR4][R6.64], R26 ;  /* 0x0000001a06007986 */ /* 0x0043e8000c101b04 */
[----:B---3--:R-:W-:Y:S04]  /*06b0*/  STG.E.64 desc[UR4][R18.64], R24 ;  /* 0x0000001812007986 */ /* 0x008fe8000c101b04 */
[----:B0-----:R-:W2:Y:S04]  /*06c0*/  LDG.E.64 R14, desc[UR4][R8.64] ;  /* 0x00000004080e7981 */ /* 0x001ea8000c1e1b00 */
[----:B------:R-:W3:Y:S01]  /*06d0*/  LDG.E.64 R28, desc[UR4][R10.64] ;  /* 0x000000040a1c7981 */ /* 0x000ee2000c1e1b00 */
[----:B------:R-:W-:-:S04]  /*06e0*/  IMAD.WIDE R12, R3, 0x8, R18 ;  /* 0x00000008030c7825 */ /* 0x000fc800078e0212 */
[C---:B------:R-:W-:Y:S01]  /*06f0*/  IMAD.WIDE R16, R3.reuse, 0x8, R6 ;  /* 0x0000000803107825 */ /* 0x040fe200078e0206 */
[----:B--2---:R0:W-:Y:S04]  /*0700*/  STG.E.64 desc[UR4][R10.64], R14 ;  /* 0x0000000e0a007986 */ /* 0x0041e8000c101b04 */
[----:B---3--:R3:W-:Y:S04]  /*0710*/  STG.E.64 desc[UR4][R8.64], R28 ;  /* 0x0000001c08007986 */ /* 0x0087e8000c101b04 */
[----:B------:R-:W2:Y:S04]  /*0720*/  LDG.E.64 R22, desc[UR4][R12.64] ;  /* 0x000000040c167981 */ /* 0x000ea8000c1e1b00 */
[----:B------:R-:W4:Y:S01]  /*0730*/  LDG.E.64 R20, desc[UR4][R16.64] ;  /* 0x0000000410147981 */ /* 0x000f22000c1e1b00 */
[----:B-1----:R-:W-:-:S04]  /*0740*/  IMAD.WIDE R6, R3, 0x8, R10 ;  /* 0x0000000803067825 */ /* 0x002fc800078e020a */
[C---:B0-----:R-:W-:Y:S01]  /*0750*/  IMAD.WIDE R14, R3.reuse, 0x8, R8 ;  /* 0x00000008030e7825 */ /* 0x041fe200078e0208 */
[----:B--2---:R3:W-:Y:S04]  /*0760*/  STG.E.64 desc[UR4][R16.64], R22 ;  /* 0x0000001610007986 */ /* 0x0047e8000c101b04 */
[----:B----4-:R3:W-:Y:S04]  /*0770*/  STG.E.64 desc[UR4][R12.64], R20 ;  /* 0x000000140c007986 */ /* 0x0107e8000c101b04 */
[----:B------:R-:W2:Y:S04]  /*0780*/  LDG.E.64 R24, desc[UR4][R14.64] ;  /* 0x000000040e187981 */ /* 0x000ea8000c1e1b00 */
[----:B------:R-:W4:Y:S01]  /*0790*/  LDG.E.64 R18, desc[UR4][R6.64] ;  /* 0x0000000406127981 */ /* 0x000f22000c1e1b00 */
[----:B------:R-:W-:-:S04]  /*07a0*/  LEA R0, R3, R0, 0x2 ;  /* 0x0000000003007211 */ /* 0x000fc800078e10ff */
[----:B------:R-:W-:Y:S01]  /*07b0*/  ISETP.GE.AND P0, PT, R0, R5, PT ;  /* 0x000000050000720c */ /* 0x000fe20003f06270 */
[----:B--2---:R3:W-:Y:S04]  /*07c0*/  STG.E.64 desc[UR4][R6.64], R24 ;  /* 0x0000001806007986 */ /* 0x0047e8000c101b04 */
[----:B----4-:R3:W-:Y:S08]  /*07d0*/  STG.E.64 desc[UR4][R14.64], R18 ;  /* 0x000000120e007986 */ /* 0x0107f0000c101b04 */
[----:B------:R-:W-:Y:S05]  /*07e0*/  @!P0 BRA `(.L_x_88) ;  /* 0xfffffffc00248947 */ /* 0x000fea000383ffff */
[----:B------:R-:W-:Y:S05]  /*07f0*/  EXIT ;  /* 0x000000000000794d */ /* 0x000fea0003800000 */
.L_x_89:
        /* <DEDUP_REMOVED lines=16> */
.L_x_107:


//--------------------- .text._Z15findMaxInColumnPdii --------------------------
	.section	.text._Z15findMaxInColumnPdii,"ax",@progbits
	.align	128
        .global         _Z15findMaxInColumnPdii
        .type           _Z15findMaxInColumnPdii,@function
        .size           _Z15findMaxInColumnPdii,(.L_x_108 - _Z15findMaxInColumnPdii)
        .other          _Z15findMaxInColumnPdii,@"STO_CUDA_ENTRY STV_DEFAULT"
_Z15findMaxInColumnPdii:
.text._Z15findMaxInColumnPdii:
[----:B------:R-:W-:Y:S08]  /*0000*/  LDC R1, c[0x0][0x37c] ;  /* 0x0000df00ff017b82 */ /* 0x000ff00000000800 */
[----:B------:R-:W0:Y:S01]  /*0010*/  LDC.64 R6, c[0x0][0x388] ;  /* 0x0000e200ff067b82 */ /* 0x000e220000000a00 */
[----:B------:R-:W1:Y:S07]  /*0020*/  LDCU.64 UR4, c[0x0][0x358] ;  /* 0x00006b00ff0477ac */ /* 0x000e6e0008000a00 */
[----:B------:R-:W2:Y:S01]  /*0030*/  LDC R11, c[0x0][0x38c] ;  /* 0x0000e300ff0b7b82 */ /* 0x000ea20000000800 */
[----:B0-----:R-:W-:-:S05]  /*0040*/  VIADD R26, R7, 0x1 ;  /* 0x00000001071a7836 */ /* 0x001fca0000000000 */
[----:B------:R-:W-:Y:S01]  /*0050*/  ISETP.GE.AND P0, PT, R26, R6, PT ;  /* 0x000000061a00720c */ /* 0x000fe20003f06270 */
[----:B--2---:R-:W-:-:S12]  /*0060*/  IMAD.MOV.U32 R5, RZ, RZ, R11 ;  /* 0x000000ffff057224 */ /* 0x004fd800078e000b */
[----:B-1----:R-:W-:Y:S05]  /*0070*/  @P0 BRA `(.L_x_90) ;  /* 0x0000000c00e40947 */ /* 0x002fea0003800000 */
[----:B------:R-:W0:Y:S01]  /*0080*/  LDC.64 R8, c[0x0][0x380] ;  /* 0x0000e000ff087b82 */ /* 0x000e220000000a00 */
[----:B------:R-:W-:-:S04]  /*0090*/  IMAD R3, R7, R6, R7 ;  /* 0x0000000607037224 */ /* 0x000fc800078e0207 */
[----:B0-----:R-:W-:-:S06]  /*00a0*/  IMAD.WIDE R2, R3, 0x8, R8 ;  /* 0x0000000803027825 */ /* 0x001fcc00078e0208 */
[----:B------:R-:W2:Y:S01]  /*00b0*/  LDG.E.64 R2, desc[UR4][R2.64] ;  /* 0x0000000402027981 */ /* 0x000ea2000c1e1b00 */
[----:B------:R-:W-:Y:S02]  /*00c0*/  IADD3 R0, PT, PT, -R7, -0x2, R6 ;  /* 0xfffffffe07007810 */ /* 0x000fe40007ffe106 */
[----:B------:R-:W-:Y:S02]  /*00d0*/  LOP3.LUT R5, RZ, R7, RZ, 0x33, !PT ;  /* 0x00000007ff057212 */ /* 0x000fe400078e33ff */
[----:B------:R-:W-:-:S03]  /*00e0*/  ISETP.GE.U32.AND P0, PT, R0, 0xf, PT ;  /* 0x0000000f0000780c */ /* 0x000fc60003f06070 */
[----:B------:R-:W-:Y:S02]  /*00f0*/  IMAD.IADD R0, R5, 0x1, R6 ;  /* 0x0000000105007824 */ /* 0x000fe400078e0206 */
[----:B------:R-:W-:-:S03]  /*0100*/  IMAD.MOV.U32 R5, RZ, RZ, R11 ;  /* 0x000000ffff057224 */ /* 0x000fc600078e000b */
[----:B------:R-:W-:Y:S01]  /*0110*/  LOP3.LUT R4, R0, 0xf, RZ, 0xc0, !PT ;  /* 0x0000000f00047812 */ /* 0x000fe200078ec0ff */
[----:B--2---:R-:W-:-:S04]  /*0120*/  DADD R20, -RZ, |R2| ;  /* 0x00000000ff147229 */ /* 0x004fc80000000502 */
[----:B------:R-:W-:Y:S07]  /*0130*/  @!P0 BRA `(.L_x_91) ;  /* 0x0000000400ec8947 */ /* 0x000fee0003800000 */
[----:B------:R-:W-:Y:S01]  /*0140*/  LOP3.LUT R10, R0, 0xfffffff0, RZ, 0xc0, !PT ;  /* 0xfffffff0000a7812 */ /* 0x000fe200078ec0ff */
[----:B------:R-:W-:Y:S02]  /*0150*/  IMAD R3, R26, R6, R7 ;  /* 0x000000061a037224 */ /* 0x000fe400078e0207 */
[--C-:B------:R-:W-:Y:S02]  /*0160*/  IMAD.MOV.U32 R2, RZ, RZ, R11.reuse ;  /* 0x000000ffff027224 */ /* 0x100fe400078e000b */
[----:B------:R-:W-:Y:S02]  /*0170*/  IMAD.MOV.U32 R5, RZ, RZ, R11 ;  /* 0x000000ffff057224 */ /* 0x000fe400078e000b */
[----:B------:R-:W-:-:S07]  /*0180*/  IMAD.MOV R26, RZ, RZ, -R10 ;  /* 0x000000ffff1a7224 */ /* 0x000fce00078e0a0a */
.L_x_92:
[----:B------:R-:W-:-:S05]  /*0190*/  IMAD.WIDE R24, R3, 0x8, R8 ;  /* 0x0000000803187825 */ /* 0x000fca00078e0208 */
[----:B------:R0:W2:Y:S02]  /*01a0*/  LDG.E.64 R22, desc[UR4][R24.64] ;  /* 0x0000000418167981 */ /* 0x0000a4000c1e1b00 */
[----:B0-----:R-:W-:-:S05]  /*01b0*/  IMAD.WIDE R24, R6, 0x8, R24 ;  /* 0x0000000806187825 */ /* 0x001fca00078e0218 */
[----:B------:R-:W3:Y:S01]  /*01c0*/  LDG.E.64 R14, desc[UR4][R24.64] ;  /* 0x00000004180e7981 */ /* 0x000ee2000c1e1b00 */
[----:B------:R-:W-:-:S05]  /*01d0*/  IMAD.WIDE R12, R6, 0x8, R24 ;  /* 0x00000008060c7825 */ /* 0x000fca00078e0218 */
[----:B------:R0:W4:Y:S02]  /*01e0*/  LDG.E.64 R10, desc[UR4][R12.64] ;  /* 0x000000040c0a7981 */ /* 0x000124000c1e1b00 */
[----:B0-----:R-:W-:-:S05]  /*01f0*/  IMAD.WIDE R12, R6, 0x8, R12 ;  /* 0x00000008060c7825 */ /* 0x001fca00078e020c */
[----:B------:R-:W5:Y:S01]  /*0200*/  LDG.E.64 R16, desc[UR4][R12.64] ;  /* 0x000000040c107981 */ /* 0x000f62000c1e1b00 */
[----:B------:R-:W-:-:S05]  /*0210*/  IMAD.WIDE R28, R6, 0x8, R12 ;  /* 0x00000008061c7825 */ /* 0x000fca00078e020c */
[----:B------:R0:W5:Y:S02]  /*0220*/  LDG.E.64 R12, desc[UR4][R28.64] ;  /* 0x000000041c0c7981 */ /* 0x000164000c1e1b00 */
[----:B0-----:R-:W-:-:S04]  /*0230*/  IMAD.WIDE R28, R6, 0x8, R28 ;  /* 0x00000008061c7825 */ /* 0x001fc800078e021c */
[----:B------:R-:W-:Y:S01]  /*0240*/  IMAD.WIDE R24, R6, 0x8, R28 ;  /* 0x0000000806187825 */ /* 0x000fe200078e021c */
[----:B--2---:R-:W-:Y:S02]  /*0250*/  DADD R18, -RZ, |R22| ;  /* 0x00000000ff127229 */ /* 0x004fe40000000516 */
[----:B------:R-:W-:-:S08]  /*0260*/  DSETP.GT.AND P1, PT, |R22|, R20, PT ;  /* 0x000000141600722a */ /* 0x000fd00003f24200 */
[----:B------:R-:W-:Y:S02]  /*0270*/  FSEL R22, R18, R20, P1 ;  /* 0x0000001412167208 */ /* 0x000fe40000800000 */
[----:B------:R-:W-:Y:S02]  /*0280*/  FSEL R23, R19, R21, P1 ;  /* 0x0000001513177208 */ /* 0x000fe40000800000 */
[----:B------:R-:W2:Y:S04]  /*0290*/  LDG.E.64 R18, desc[UR4][R28.64] ;  /* 0x000000041c127981 */ /* 0x000ea8000c1e1b00 */
[----:B---3--:R-:W-:Y:S01]  /*02a0*/  DSETP.GT.AND P4, PT, |R14|, R22, PT ;  /* 0x000000160e00722a */ /* 0x008fe20003f84200 */
[----:B------:R0:W3:Y:S01]  /*02b0*/  LDG.E.64 R20, desc[UR4][R24.64] ;  /* 0x0000000418147981 */ /* 0x0000e2000c1e1b00 */
[----:B------:R-:W-:Y:S01]  /*02c0*/  DADD R14, -RZ, |R14| ;  /* 0x00000000ff0e7229 */ /* 0x000fe2000000050e */
[----:B0-----:R-:W-:-:S09]  /*02d0*/  IMAD.WIDE R24, R6, 0x8, R24 ;  /* 0x0000000806187825 */ /* 0x001fd200078e0218 */
[----:B------:R-:W-:Y:S02]  /*02e0*/  FSEL R22, R14, R22, P4 ;  /* 0x000000160e167208 */ /* 0x000fe40002000000 */
[----:B------:R-:W-:Y:S02]  /*02f0*/  FSEL R23, R15, R23, P4 ;  /* 0x000000170f177208 */ /* 0x000fe40002000000 */
[----:B------:R-:W3:Y:S04]  /*0300*/  LDG.E.64 R14, desc[UR4][R24.64] ;  /* 0x00000004180e7981 */ /* 0x000ee8000c1e1b00 */
[----:B----4-:R-:W-:Y:S02]  /*0310*/  DSETP.GT.AND P0, PT, |R10|, R22, PT ;  /* 0x000000160a00722a */ /* 0x010fe40003f04200 */
[----:B------:R-:W-:Y:S01]  /*0320*/  DADD R10, -RZ, |R10| ;  /* 0x00000000ff0a7229 */ /* 0x000fe2000000050a */
[----:B------:R-:W-:-:S09]  /*0330*/  IMAD.WIDE R28, R6, 0x8, R24 ;  /* 0x00000008061c7825 */ /* 0x000fd200078e0218 */
[----:B------:R-:W-:Y:S02]  /*0340*/  FSEL R22, R10, R22, P0 ;  /* 0x000000160a167208 */ /* 0x000fe40000000000 */
[----:B------:R-:W-:Y:S02]  /*0350*/  FSEL R23, R11, R23, P0 ;  /* 0x000000170b177208 */ /* 0x000fe40000000000 */
[----:B------:R0:W4:Y:S04]  /*0360*/  LDG.E.64 R10, desc[UR4][R28.64] ;  /* 0x000000041c0a7981 */ /* 0x000128000c1e1b00 */
[----:B-----5:R-:W-:Y:S02]  /*0370*/  DSETP.GT.AND P3, PT, |R16|, R22, PT ;  /* 0x000000161000722a */ /* 0x020fe40003f64200 */
[----:B------:R-:W-:-:S10]  /*0380*/  DADD R16, -RZ, |R16| ;  /* 0x00000000ff107229 */ /* 0x000fd40000000510 */
[----:B------:R-:W-:Y:S02]  /*0390*/  FSEL R16, R16, R22, P3 ;  /* 0x0000001610107208 */ /* 0x000fe40001800000 */
[----:B------:R-:W-:-:S06]  /*03a0*/  FSEL R17, R17, R23, P3 ;  /* 0x0000001711117208 */ /* 0x000fcc0001800000 */
[----:B------:R-:W-:Y:S02]  /*03b0*/  DSETP.GT.AND P6, PT, |R12|, R16, PT ;  /* 0x000000100c00722a */ /* 0x000fe40003fc4200 */
[----:B------:R-:W-:Y:S01]  /*03c0*/  DADD R12, -RZ, |R12| ;  /* 0x00000000ff0c7229 */ /* 0x000fe2000000050c */
[----:B------:R-:W-:-:S05]  /*03d0*/  IMAD.WIDE R22, R6, 0x8, R28 ;  /* 0x0000000806167825 */ /* 0x000fca00078e021c */
[----:B------:R-:W5:Y:S04]  /*03e0*/  LDG.E.64 R24, desc[UR4][R22.64] ;  /* 0x0000000416187981 */ /* 0x000f68000c1e1b00 */
[----:B------:R-:W-:Y:S02]  /*03f0*/  FSEL R12, R12, R16, P6 ;  /* 0x000000100c0c7208 */ /* 0x000fe40003000000 */
[----:B------:R-:W-:Y:S01]  /*0400*/  FSEL R13, R13, R17, P6 ;  /* 0x000000110d0d7208 */ /* 0x000fe20003000000 */
[----:B------:R-:W-:-:S05]  /*0410*/  IMAD.WIDE R16, R6, 0x8, R22 ;  /* 0x0000000806107825 */ /* 0x000fca00078e0216 */
[----:B------:R-:W5:Y:S01]  /*0420*/  LDG.E.64 R22, desc[UR4][R16.64] ;  /* 0x0000000410167981 */ /* 0x000f62000c1e1b00 */
[----:B0-----:R-:W-:-:S04]  /*0430*/  IMAD.WIDE R28, R6, 0x8, R16 ;  /* 0x00000008061c7825 */ /* 0x001fc800078e0210 */
[C---:B------:R-:W-:Y:S02]  /*0440*/  @P1 VIADD R5, R2.reuse, 0x1 ;  /* 0x0000000102051836 */ /* 0x040fe40000000000 */
[----:B------:R-:W-:Y:S01]  /*0450*/  @P4 VIADD R5, R2, 0x2 ;  /* 0x0000000202054836 */ /* 0x000fe20000000000 */
[----:B--2---:R-:W-:Y:S02]  /*0460*/  DSETP.GT.AND P5, PT, |R18|, R12, PT ;  /* 0x0000000c1200722a */ /* 0x004fe40003fa4200 */
[----:B------:R-:W-:-:S10]  /*0470*/  DADD R18, -RZ, |R18| ;  /* 0x00000000ff127229 */ /* 0x000fd40000000512 */
[----:B------:R-:W-:Y:S02]  /*0480*/  FSEL R12, R18, R12, P5 ;  /* 0x0000000c120c7208 */ /* 0x000fe40002800000 */
[----:B------:R-:W-:Y:S01]  /*0490*/  FSEL R13, R19, R13, P5 ;  /* 0x0000000d130d7208 */ /* 0x000fe20002800000 */
[----:B---3--:R-:W-:-:S05]  /*04a0*/  DADD R18, -RZ, |R20| ;  /* 0x00000000ff127229 */ /* 0x008fca0000000514 */
[----:B------:R-:W-:Y:S01]  /*04b0*/  DSETP.GT.AND P2, PT, |R20|, R12, PT ;  /* 0x0000000c1400722a */ /* 0x000fe20003f44200 */
[----:B------:R0:W2:Y:S05]  /*04c0*/  LDG.E.64 R20, desc[UR4][R28.64] ;  /* 0x000000041c147981 */ /* 0x0000aa000c1e1b00 */
[----:B------:R-:W-:Y:S02]  /*04d0*/  FSEL R12, R18, R12, P2 ;  /* 0x0000000c120c7208 */ /* 0x000fe40001000000 */
[----:B------:R-:W-:Y:S01]  /*04e0*/  FSEL R13, R19, R13, P2 ;  /* 0x0000000d130d7208 */ /* 0x000fe20001000000 */
[----:B------:R-:W-:-:S05]  /*04f0*/  DADD R18, -RZ, |R14| ;  /* 0x00000000ff127229 */ /* 0x000fca000000050e */
[----:B------:R-:W-:Y:S01]  /*0500*/  DSETP.GT.AND P1, PT, |R14|, R12, PT ;  /* 0x0000000c0e00722a */ /* 0x000fe20003f24200 */
[----:B------:R-:W-:-:S05]  /*0510*/  IMAD.WIDE R14, R6, 0x8, R28 ;  /* 0x00000008060e7825 */ /* 0x000fca00078e021c */
[----:B------:R-:W-:Y:S02]  /*0520*/  FSEL R12, R18, R12, P1 ;  /* 0x0000000c120c7208 */ /* 0x000fe40000800000 */
[----:B------:R-:W-:Y:S02]  /*0530*/  FSEL R13, R19, R13, P1 ;  /* 0x0000000d130d7208 */ /* 0x000fe40000800000 */
[----:B------:R-:W3:Y:S01]  /*0540*/  LDG.E.64 R18, desc[UR4][R14.64] ;  /* 0x000000040e127981 */ /* 0x000ee2000c1e1b00 */
[----:B0-----:R-:W-:-:S05]  /*0550*/  IMAD.WIDE R28, R6, 0x8, R14 ;  /* 0x00000008061c7825 */ /* 0x001fca00078e020e */
[----:B------:R0:W3:Y:S01]  /*0560*/  LDG.E.64 R16, desc[UR4][R28.64] ;  /* 0x000000041c107981 */ /* 0x0000e2000c1e1b00 */
[----:B----4-:R-:W-:Y:S02]  /*0570*/  DSETP.GT.AND P4, PT, |R10|, R12, PT ;  /* 0x0000000c0a00722a */ /* 0x010fe40003f84200 */
[----:B------:R-:W-:Y:S01]  /*0580*/  DADD R10, -RZ, |R10| ;  /* 0x00000000ff0a7229 */ /* 0x000fe2000000050a */
[----:B0-----:R-:W-:-:S05]  /*0590*/  IMAD.WIDE R28, R6, 0x8, R28 ;  /* 0x00000008061c7825 */ /* 0x001fca00078e021c */
[----:B------:R-:W4:Y:S04]  /*05a0*/  LDG.E.64 R14, desc[UR4][R28.64] ;  /* 0x000000041c0e7981 */ /* 0x000f28000c1e1b00 */
[----:B------:R-:W-:Y:S02]  /*05b0*/  FSEL R12, R10, R12, P4 ;  /* 0x0000000c0a0c7208 */ /* 0x000fe40002000000 */
[----:B------:R-:W-:Y:S01]  /*05c0*/  FSEL R13, R11, R13, P4 ;  /* 0x0000000d0b0d7208 */ /* 0x000fe20002000000 */
[----:B------:R-:W-:-:S06]  /*05d0*/  IMAD.WIDE R10, R6, 0x8, R28 ;  /* 0x00000008060a7825 */ /* 0x000fcc00078e021c */
[----:B------:R-:W4:Y:S01]  /*05e0*/  LDG.E.64 R10, desc[UR4][R10.64] ;  /* 0x000000040a0a7981 */ /* 0x000f22000c1e1b00 */
[C---:B------:R-:W-:Y:S01]  /*05f0*/  @P0 VIADD R5, R2.reuse, 0x3 ;  /* 0x0000000302050836 */ /* 0x040fe20000000000 */
[----:B-----5:R-:W-:Y:S02]  /*0600*/  DSETP.GT.AND P0, PT, |R24|, R12, PT ;  /* 0x0000000c1800722a */ /* 0x020fe40003f04200 */
[----:B------:R-:W-:Y:S01]  /*0610*/  DADD R24, -RZ, |R24| ;  /* 0x00000000ff187229 */ /* 0x000fe20000000518 */
[----:B------:R-:W-:-:S09]  /*0620*/  @P3 VIADD R5, R2, 0x4 ;  /* 0x0000000402053836 */ /* 0x000fd20000000000 */
[----:B------:R-:W-:Y:S02]  /*0630*/  FSEL R12, R24, R12, P0 ;  /* 0x0000000c180c7208 */ /* 0x000fe40000000000 */
[----:B------:R-:W-:-:S06]  /*0640*/  FSEL R13, R25, R13, P0 ;  /* 0x0000000d190d7208 */ /* 0x000fcc0000000000 */
[----:B------:R-:W-:Y:S02]  /*0650*/  DSETP.GT.AND P3, PT, |R22|, R12, PT ;  /* 0x0000000c1600722a */ /* 0x000fe40003f64200 */
[----:B------:R-:W-:Y:S01]  /*0660*/  DADD R22, -RZ, |R22| ;  /* 0x00000000ff167229 */ /* 0x000fe20000000516 */
[----:B------:R-:W-:-:S09]  /*0670*/  @P6 VIADD R5, R2, 0x5 ;  /* 0x0000000502056836 */ /* 0x000fd20000000000 */
[----:B------:R-:W-:Y:S02]  /*0680*/  FSEL R22, R22, R12, P3 ;  /* 0x0000000c16167208 */ /* 0x000fe40001800000 */
[----:B------:R-:W-:Y:S01]  /*0690*/  FSEL R23, R23, R13, P3 ;  /* 0x0000000d17177208 */ /* 0x000fe20001800000 */
[C---:B------:R-:W-:Y:S02]  /*06a0*/  @P5 VIADD R5, R2.reuse, 0x6 ;  /* 0x0000000602055836 */ /* 0x040fe40000000000 */
[C---:B------:R-:W-:Y:S02]  /*06b0*/  @P2 VIADD R5, R2.reuse, 0x7 ;  /* 0x0000000702052836 */ /* 0x040fe40000000000 */
[C---:B------:R-:W-:Y:S02]  /*06c0*/  @P1 VIADD R5, R2.reuse, 0x8 ;  /* 0x0000000802051836 */ /* 0x040fe40000000000 */
[C---:B------:R-:W-:Y:S02]  /*06d0*/  @P4 VIADD R5, R2.reuse, 0x9 ;  /* 0x0000000902054836 */ /* 0x040fe40000000000 */
[----:B------:R-:W-:-:S02]  /*06e0*/  @P0 VIADD R5, R2, 0xa ;  /* 0x0000000a02050836 */ /* 0x000fc40000000000 */
[----:B------:R-:W-:Y:S02]  /*06f0*/  VIADD R26, R26, 0x10 ;  /* 0x000000101a1a7836 */ /* 0x000fe40000000000 */
[----:B------:R-:W-:Y:S02]  /*0700*/  @P3 VIADD R5, R2, 0xb ;  /* 0x0000000b02053836 */ /* 0x000fe40000000000 */
[----:B------:R-:W-:Y:S01]  /*0710*/  IMAD R3, R6, 0x10, R3 ;  /* 0x0000001006037824 */ /* 0x000fe200078e0203 */
[----:B--2---:R-:W-:Y:S02]  /*0720*/  DADD R12, -RZ, |R20| ;  /* 0x00000000ff0c7229 */ /* 0x004fe40000000514 */
[----:B------:R-:W-:-:S08]  /*0730*/  DSETP.GT.AND P6, PT, |R20|, R22, PT ;  /* 0x000000161400722a */ /* 0x000fd00003fc4200 */
[----:B------:R-:W-:Y:S02]  /*0740*/  FSEL R12, R12, R22, P6 ;  /* 0x000000160c0c7208 */ /* 0x000fe40003000000 */
[----:B------:R-:W-:Y:S01]  /*0750*/  FSEL R13, R13, R23, P6 ;  /* 0x000000170d0d7208 */ /* 0x000fe20003000000 */
[----:B---3--:R-:W-:-:S05]  /*0760*/  DADD R20, -RZ, |R18| ;  /* 0x00000000ff147229 */ /* 0x008fca0000000512 */
[----:B------:R-:W-:Y:S02]  /*0770*/  DSETP.GT.AND P5, PT, |R18|, R12, PT ;  /* 0x0000000c1200722a */ /* 0x000fe40003fa4200 */
[----:B------:R-:W-:-:S04]  /*0780*/  DADD R18, -RZ, |R16| ;  /* 0x00000000ff127229 */ /* 0x000fc80000000510 */
[----:B------:R-:W-:Y:S02]  /*0790*/  FSEL R12, R20, R12, P5 ;  /* 0x0000000c140c7208 */ /* 0x000fe40002800000 */
[----:B------:R-:W-:-:S06]  /*07a0*/  FSEL R13, R21, R13, P5 ;  /* 0x0000000d150d7208 */ /* 0x000fcc0002800000 */
[----:B------:R-:W-:-:S06]  /*07b0*/  DSETP.GT.AND P2, PT, |R16|, R12, PT ;  /* 0x0000000c1000722a */ /* 0x000fcc0003f44200 */
[----:B------:R-:W-:Y:S02]  /*07c0*/  FSEL R12, R18, R12, P2 ;  /* 0x0000000c120c7208 */ /* 0x000fe40001000000 */
[----:B------:R-:W-:Y:S01]  /*07d0*/  FSEL R13, R19, R13, P2 ;  /* 0x0000000d130d7208 */ /* 0x000fe20001000000 */
[----:B----4-:R-:W-:Y:S01]  /*07e0*/  DADD R16, -RZ, |R14| ;  /* 0x00000000ff107229 */ /* 0x010fe2000000050e */
[----:B------:R-:W-:-:S04]  /*07f0*/  @P6 VIADD R5, R2, 0xc ;  /* 0x0000000c02056836 */ /* 0x000fc80000000000 */
[----:B------:R-:W-:Y:S01]  /*0800*/  DSETP.GT.AND P1, PT, |R14|, R12, PT ;  /* 0x0000000c0e00722a */ /* 0x000fe20003f24200 */
[C---:B------:R-:W-:Y:S02]  /*0810*/  @P5 VIADD R5, R2.reuse, 0xd ;  /* 0x0000000d02055836 */ /* 0x040fe40000000000 */
[----:B------:R-:W-:Y:S01]  /*0820*/  @P2 VIADD R5, R2, 0xe ;  /* 0x0000000e02052836 */ /* 0x000fe20000000000 */
[----:B------:R-:W-:Y:S02]  /*0830*/  ISETP.NE.AND P2, PT, R26, RZ, PT ;  /* 0x000000ff1a00720c */ /* 0x000fe40003f45270 */
[----:B------:R-:W-:Y:S02]  /*0840*/  FSEL R12, R16, R12, P1 ;  /* 0x0000000c100c7208 */ /* 0x000fe40000800000 */
[----:B------:R-:W-:Y:S01]  /*0850*/  FSEL R13, R17, R13, P1 ;  /* 0x0000000d110d7208 */ /* 0x000fe20000800000 */
[----:B------:R-:W-:-:S05]  /*0860*/  DADD R14, -RZ, |R10| ;  /* 0x00000000ff0e7229 */ /* 0x000fca000000050a */
[----:B------:R-:W-:Y:S01]  /*0870*/  DSETP.GT.AND P0, PT, |R10|, R12, PT ;  /* 0x0000000c0a00722a */ /* 0x000fe20003f04200 */
[C---:B------:R-:W-:Y:S02]  /*0880*/  @P1 VIADD R5, R2.reuse, 0xf ;  /* 0x0000000f02051836 */ /* 0x040fe40000000000 */
[----:B------:R-:W-:-:S03]  /*0890*/  VIADD R2, R2, 0x10 ;  /* 0x0000001002027836 */ /* 0x000fc60000000000 */
[----:B------:R-:W-:Y:S02]  /*08a0*/  FSEL R20, R14, R12, P0 ;  /* 0x0000000c0e147208 */ /* 0x000fe40000000000 */
[----:B------:R-:W-:Y:S02]  /*08b0*/  FSEL R21, R15, R13, P0 ;  /* 0x0000000d0f157208 */ /* 0x000fe40000000000 */
[----:B------:R-:W-:Y:S01]  /*08c0*/  SEL R5, R2, R5, P0 ;  /* 0x0000000502057207 */ /* 0x000fe20000000000 */
[----:B------:R-:W-:Y:S06]  /*08d0*/  @P2 BRA `(.L_x_92) ;  /* 0xfffffff8002c2947 */ /* 0x000fec000383ffff */
[----:B------:R-:W-:-:S07]  /*08e0*/  VIADD R26, R2, 0x1 ;  /* 0x00000001021a7836 */ /* 0x000fce0000000000 */
.L_x_91:
[----:B------:R-:W-:-:S13]  /*08f0*/  ISETP.NE.AND P0, PT, R4, RZ, PT ;  /* 0x000000ff0400720c */ /* 0x000fda0003f05270 */
[----:B------:R-:W-:Y:S05]  /*0900*/  @!P0 BRA `(.L_x_90) ;  /* 0x0000000400c08947 */ /* 0x000fea0003800000 */
[----:B------:R-:W-:Y:S02]  /*0910*/  ISETP.GE.U32.AND P1, PT, R4, 0x8, PT ;  /* 0x000000080400780c */ /* 0x000fe40003f26070 */
[----:B------:R-:W-:-:S04]  /*0920*/  LOP3.LUT R27, R0, 0x7, RZ, 0xc0, !PT ;  /* 0x00000007001b7812 */ /* 0x000fc800078ec0ff */
[----:B------:R-:W-:-:S07]  /*0930*/  ISETP.NE.AND P0, PT, R27, RZ, PT ;  /* 0x000000ff1b00720c */ /* 0x000fce0003f05270 */
[----:B------:R-:W-:Y:S06]  /*0940*/  @!P1 BRA `(.L_x_93) ;  /* 0x0000000000e89947 */ /* 0x000fec0003800000 */
[----:B------:R-:W-:-:S04]  /*0950*/  IMAD R19, R26, R6, R7 ;  /* 0x000000061a137224 */ /* 0x000fc800078e0207 */
[----:B------:R-:W-:-:S05]  /*0960*/  IMAD.WIDE R18, R19, 0x8, R8 ;  /* 0x0000000813127825 */ /* 0x000fca00078e0208 */
[----:B------:R-:W2:Y:S01]  /*0970*/  LDG.E.64 R22, desc[UR4][R18.64] ;  /* 0x0000000412167981 */ /* 0x000ea2000c1e1b00 */
[----:B------:R-:W-:-:S05]  /*0980*/  IMAD.WIDE R28, R6, 0x8, R18 ;  /* 0x00000008061c7825 */ /* 0x000fca00078e0212 */
[----:B------:R0:W3:Y:S02]  /*0990*/  LDG.E.64 R2, desc[UR4][R28.64] ;  /* 0x000000041c027981 */ /* 0x0000e4000c1e1b00 */
[----:B0-----:R-:W-:-:S05]  /*09a0*/  IMAD.WIDE R28, R6, 0x8, R28 ;  /* 0x00000008061c7825 */ /* 0x001fca00078e021c */
[----:B------:R-:W4:Y:S01]  /*09b0*/  LDG.E.64 R16, desc[UR4][R28.64] ;  /* 0x000000041c107981 */ /* 0x000f22000c1e1b00 */
[----:B------:R-:W-:-:S05]  /*09c0*/  IMAD.WIDE R10, R6, 0x8, R28 ;  /* 0x00000008060a7825 */ /* 0x000fca00078e021c */
[----:B------:R-:W5:Y:S01]  /*09d0*/  LDG.E.64 R14, desc[UR4][R10.64] ;  /* 0x000000040a0e7981 */ /* 0x000f62000c1e1b00 */
[----:B------:R-:W-:-:S05]  /*09e0*/  IMAD.WIDE R24, R6, 0x8, R10 ;  /* 0x0000000806187825 */ /* 0x000fca00078e020a */
[----:B------:R0:W5:Y:S02]  /*09f0*/  LDG.E.64 R12, desc[UR4][R24.64] ;  /* 0x00000004180c7981 */ /* 0x000164000c1e1b00 */
[----:B0-----:R-:W-:-:S05]  /*0a00*/  IMAD.WIDE R24, R6, 0x8, R24 ;  /* 0x0000000806187825 */ /* 0x001fca00078e0218 */
[----:B------:R-:W5:Y:S01]  /*0a10*/  LDG.E.64 R10, desc[UR4][R24.64] ;  /* 0x00000004180a7981 */ /* 0x000f62000c1e1b00 */
[----:B--2---:R-:W-:Y:S02]  /*0a20*/  DADD R18, -RZ, |R22| ;  /* 0x00000000ff127229 */ /* 0x004fe40000000516 */
[----:B------:R-:W-:Y:S01]  /*0a30*/  DSETP.GT.AND P6, PT, |R22|, R20, PT ;  /* 0x000000141600722a */ /* 0x000fe20003fc4200 */
[----:B------:R-:W-:-:S07]  /*0a40*/  IMAD.WIDE R22, R6, 0x8, R24 ;  /* 0x0000000806167825 */ /* 0x000fce00078e0218 */
[----:B------:R-:W-:Y:S02]  /*0a50*/  FSEL R20, R18, R20, P6 ;  /* 0x0000001412147208 */ /* 0x000fe40003000000 */
[----:B------:R-:W-:Y:S02]  /*0a60*/  FSEL R21, R19, R21, P6 ;  /* 0x0000001513157208 */ /* 0x000fe40003000000 */
[----:B------:R-:W2:Y:S01]  /*0a70*/  LDG.E.64 R18, desc[UR4][R22.64] ;  /* 0x0000000416127981 */ /* 0x000ea2000c1e1b00 */
[----:B------:R-:W-:-:S06]  /*0a80*/  IMAD.WIDE R28, R6, 0x8, R22 ;  /* 0x00000008061c7825 */ /* 0x000fcc00078e0216 */
[----:B------:R-:W2:Y:S01]  /*0a90*/  LDG.E.64 R28, desc[UR4][R28.64] ;  /* 0x000000041c1c7981 */ /* 0x000ea2000c1e1b00 */
[----:B---3--:R-:W-:Y:S01]  /*0aa0*/  DSETP.GT.AND P1, PT, |R2|, R20, PT ;  /* 0x000000140200722a */ /* 0x008fe20003f24200 */
[----:B------:R-:W-:Y:S01]  /*0ab0*/  SEL R5, R26, R5, P6 ;  /* 0x000000051a057207 */ /* 0x000fe20003000000 */
[----:B------:R-:W-:-:S10]  /*0ac0*/  DADD R2, -RZ, |R2| ;  /* 0x00000000ff027229 */ /* 0x000fd40000000502 */
[----:B------:R-:W-:Y:S02]  /*0ad0*/  FSEL R2, R2, R20, P1 ;  /* 0x0000001402027208 */ /* 0x000fe40000800000 */
[----:B------:R-:W-:Y:S01]  /*0ae0*/  FSEL R3, R3, R21, P1 ;  /* 0x0000001503037208 */ /* 0x000fe20000800000 */
[----:B----4-:R-:W-:Y:S01]  /*0af0*/  DADD R20, -RZ, |R16| ;  /* 0x00000000ff147229 */ /* 0x010fe20000000510 */
[----:B------:R-:W-:-:S04]  /*0b00*/  @P1 VIADD R5, R26, 0x1 ;  /* 0x000000011a051836 */ /* 0x000fc80000000000 */
[----:B------:R-:W-:Y:S02]  /*0b10*/  DSETP.GT.AND P2, PT, |R16|, R2, PT ;  /* 0x000000021000722a */ /* 0x000fe40003f44200 */
[----:B-----5:R-:W-:-:S04]  /*0b20*/  DADD R16, -RZ, |R14| ;  /* 0x00000000ff107229 */ /* 0x020fc8000000050e */
[----:B------:R-:W-:Y:S02]  /*0b30*/  FSEL R2, R20, R2, P2 ;  /* 0x0000000214027208 */ /* 0x000fe40001000000 */
[----:B------:R-:W-:-:S06]  /*0b40*/  FSEL R3, R21, R3, P2 ;  /* 0x0000000315037208 */ /* 0x000fcc0001000000 */
[----:B------:R-:W-:Y:S01]  /*0b50*/  DSETP.GT.AND P3, PT, |R14|, R2, PT ;  /* 0x000000020e00722a */ /* 0x000fe20003f64200 */
[----:B------:R-:W-:Y:S01]  /*0b60*/  @P2 VIADD R5, R26, 0x2 ;  /* 0x000000021a052836 */ /* 0x000fe20000000000 */
[----:B------:R-:W-:-:S04]  /*0b70*/  DADD R14, -RZ, |R12| ;  /* 0x00000000ff0e7229 */ /* 0x000fc8000000050c */
        /* <DEDUP_REMOVED lines=8> */
[----:B------:R-:W-:-:S05]  /*0c00*/  @P4 VIADD R5, R26, 0x4 ;  /* 0x000000041a054836 */ /* 0x000fca0000000000 */
[----:B------:R-:W-:Y:S02]  /*0c10*/  FSEL R2, R12, R2, P5 ;  /* 0x000000020c027208 */ /* 0x000fe40002800000 */
[----:B------:R-:W-:-:S06]  /*0c20*/  FSEL R3, R13, R3, P5 ;  /* 0x000000030d037208 */ /* 0x000fcc0002800000 */
[----:B------:R-:W-:Y:S01]  /*0c30*/  @P5 VIADD R5, R26, 0x5 ;  /* 0x000000051a055836 */ /* 0x000fe20000000000 */
[----:B--2---:R-:W-:Y:S02]  /*0c40*/  DADD R10, -RZ, |R18| ;  /* 0x00000000ff0a7229 */ /* 0x004fe40000000512 */
[----:B------:R-:W-:-:S08]  /*0c50*/  DSETP.GT.AND P6, PT, |R18|, R2, PT ;  /* 0x000000021200722a */ /* 0x000fd00003fc4200 */
[----:B------:R-:W-:Y:S02]  /*0c60*/  FSEL R2, R10, R2, P6 ;  /* 0x000000020a027208 */ /* 0x000fe40003000000 */
[----:B------:R-:W-:-:S04]  /*0c70*/  FSEL R3, R11, R3, P6 ;  /* 0x000000030b037208 */ /* 0x000fc80003000000 */
[----:B------:R-:W-:Y:S02]  /*0c80*/  @P6 VIADD R5, R26, 0x6 ;  /* 0x000000061a056836 */ /* 0x000fe40000000000 */
[----:B------:R-:W-:Y:S02]  /*0c90*/  DSETP.GT.AND P1, PT, |R28|, R2, PT ;  /* 0x000000021c00722a */ /* 0x000fe40003f24200 */
[----:B------:R-:W-:-:S10]  /*0ca0*/  DADD R28, -RZ, |R28| ;  /* 0x00000000ff1c7229 */ /* 0x000fd4000000051c */
[----:B------:R-:W-:Y:S02]  /*0cb0*/  FSEL R20, R28, R2, P1 ;  /* 0x000000021c147208 */ /* 0x000fe40000800000 */
[C---:B------:R-:W-:Y:S01]  /*0cc0*/  @P1 VIADD R5, R26.reuse, 0x7 ;  /* 0x000000071a051836 */ /* 0x040fe20000000000 */
[----:B------:R-:W-:Y:S01]  /*0cd0*/  FSEL R21, R29, R3, P1 ;  /* 0x000000031d157208 */ /* 0x000fe20000800000 */
[----:B------:R-:W-:-:S07]  /*0ce0*/  VIADD R26, R26, 0x8 ;  /* 0x000000081a1a7836 */ /* 0x000fce0000000000 */
.L_x_93:
        /* <DEDUP_REMOVED lines=9> */
[----:B------:R-:W3:Y:S01]  /*0d80*/  LDG.E.64 R2, desc[UR4][R22.64] ;  /* 0x0000000416027981 */ /* 0x000ee2000c1e1b00 */
[----:B------:R-:W-:-:S05]  /*0d90*/  IMAD.WIDE R24, R6, 0x8, R22 ;  /* 0x0000000806187825 */ /* 0x000fca00078e0216 */
[----:B------:R-:W4:Y:S01]  /*0da0*/  LDG.E.64 R10, desc[UR4][R24.64] ;  /* 0x00000004180a7981 */ /* 0x000f22000c1e1b00 */
[----:B------:R-:W-:-:S06]  /*0db0*/  IMAD.WIDE R12, R6, 0x8, R24 ;  /* 0x00000008060c7825 */ /* 0x000fcc00078e0218 */
[----:B------:R-:W5:Y:S01]  /*0dc0*/  LDG.E.64 R12, desc[UR4][R12.64] ;  /* 0x000000040c0c7981 */ /* 0x000f62000c1e1b00 */
[----:B--2---:R-:W-:Y:S02]  /*0dd0*/  DADD R18, -RZ, |R14| ;  /* 0x00000000ff127229 */ /* 0x004fe4000000050e */
[----:B------:R-:W-:Y:S02]  /*0de0*/  DSETP.GT.AND P0, PT, |R14|, R20, PT ;  /* 0x000000140e00722a */ /* 0x000fe40003f04200 */
[----:B---3--:R-:W-:-:S04]  /*0df0*/  DADD R16, -RZ, |R2| ;  /* 0x00000000ff107229 */ /* 0x008fc80000000502 */
[----:B------:R-:W-:Y:S02]  /*0e00*/  SEL R5, R26, R5, P0 ;  /* 0x000000051a057207 */ /* 0x000fe40000000000 */
[----:B------:R-:W-:Y:S02]  /*0e10*/  FSEL R14, R18, R20, P0 ;  /* 0x00000014120e7208 */ /* 0x000fe40000000000 */
[----:B------:R-:W-:-:S06]  /*0e20*/  FSEL R15, R19, R21, P0 ;  /* 0x00000015130f7208 */ /* 0x000fcc0000000000 */
[----:B------:R-:W-:-:S06]  /*0e30*/  DSETP.GT.AND P2, PT, |R2|, R14, PT ;  /* 0x0000000e0200722a */ /* 0x000fcc0003f44200 */
[----:B------:R-:W-:Y:S02]  /*0e40*/  FSEL R2, R16, R14, P2 ;  /* 0x0000000e10027208 */ /* 0x000fe40001000000 */
[----:B------:R-:W-:Y:S01]  /*0e50*/  FSEL R3, R17, R15, P2 ;  /* 0x0000000f11037208 */ /* 0x000fe20001000000 */
[----:B----4-:R-:W-:-:S05]  /*0e60*/  DADD R14, -RZ, |R10| ;  /* 0x00000000ff0e7229 */ /* 0x010fca000000050a */
[----:B------:R-:W-:Y:S01]  /*0e70*/  DSETP.GT.AND P3, PT, |R10|, R2, PT ;  /* 0x000000020a00722a */ /* 0x000fe20003f64200 */
[----:B------:R-:W-:-:S05]  /*0e80*/  @P2 VIADD R5, R26, 0x1 ;  /* 0x000000011a052836 */ /* 0x000fca0000000000 */
[----:B------:R-:W-:Y:S02]  /*0e90*/  FSEL R2, R14, R2, P3 ;  /* 0x000000020e027208 */ /* 0x000fe40001800000 */
[----:B------:R-:W-:-:S06]  /*0ea0*/  FSEL R3, R15, R3, P3 ;  /* 0x000000030f037208 */ /* 0x000fcc0001800000 */
[----:B-----5:R-:W-:Y:S01]  /*0eb0*/  DSETP.GT.AND P4, PT, |R12|, R2, PT ;  /* 0x000000020c00722a */ /* 0x020fe20003f84200 */
[----:B------:R-:W-:Y:S01]  /*0ec0*/  @P3 VIADD R5, R26, 0x2 ;  /* 0x000000021a053836 */ /* 0x000fe20000000000 */
[----:B------:R-:W-:-:S10]  /*0ed0*/  DADD R12, -RZ, |R12| ;  /* 0x00000000ff0c7229 */ /* 0x000fd4000000050c */
[----:B------:R-:W-:Y:S02]  /*0ee0*/  FSEL R20, R12, R2, P4 ;  /* 0x000000020c147208 */ /* 0x000fe40002000000 */
[C---:B------:R-:W-:Y:S01]  /*0ef0*/  @P4 VIADD R5, R26.reuse, 0x3 ;  /* 0x000000031a054836 */ /* 0x040fe20000000000 */
[----:B------:R-:W-:Y:S01]  /*0f00*/  FSEL R21, R13, R3, P4 ;  /* 0x000000030d157208 */ /* 0x000fe20002000000 */
[----:B------:R-:W-:-:S07]  /*0f10*/  VIADD R26, R26, 0x4 ;  /* 0x000000041a1a7836 */ /* 0x000fce0000000000 */
.L_x_94:
[----:B------:R-:W-:Y:S05]  /*0f20*/  @!P1 BRA `(.L_x_90) ;  /* 0x0000000000389947 */ /* 0x000fea0003800000 */
[----:B------:R-:W-:Y:S02]  /*0f30*/  IMAD R7, R26, R6, R7 ;  /* 0x000000061a077224 */ /* 0x000fe400078e0207 */
[----:B------:R-:W-:-:S07]  /*0f40*/  IMAD.MOV R0, RZ, RZ, -R0 ;  /* 0x000000ffff007224 */ /* 0x000fce00078e0a00 */
.L_x_95:
[----:B------:R-:W-:-:S06]  /*0f50*/  IMAD.WIDE R2, R7, 0x8, R8 ;  /* 0x0000000807027825 */ /* 0x000fcc00078e0208 */
[----:B------:R-:W2:Y:S01]  /*0f60*/  LDG.E.64 R2, desc[UR4][R2.64] ;  /* 0x0000000402027981 */ /* 0x000ea2000c1e1b00 */
[----:B------:R-:W-:Y:S02]  /*0f70*/  VIADD R0, R0, 0x1 ;  /* 0x0000000100007836 */ /* 0x000fe40000000000 */
[----:B------:R-:W-:-:S03]  /*0f80*/  IMAD.IADD R7, R7, 0x1, R6 ;  /* 0x0000000107077824 */ /* 0x000fc600078e0206 */
[----:B------:R-:W-:Y:S01]  /*0f90*/  ISETP.NE.AND P1, PT, R0, RZ, PT ;  /* 0x000000ff0000720c */ /* 0x000fe20003f25270 */
[----:B--2---:R-:W-:Y:S02]  /*0fa0*/  DADD R10, -RZ, |R2| ;  /* 0x00000000ff0a7229 */ /* 0x004fe40000000502 */
[----:B------:R-:W-:-:S06]  /*0fb0*/  DSETP.GT.AND P0, PT, |R2|, R20, PT ;  /* 0x000000140200722a */ /* 0x000fcc0003f04200 */
[C---:B------:R-:W-:Y:S01]  /*0fc0*/  SEL R5, R26.reuse, R5, P0 ;  /* 0x000000051a057207 */ /* 0x040fe20000000000 */
[----:B------:R-:W-:Y:S01]  /*0fd0*/  VIADD R26, R26, 0x1 ;  /* 0x000000011a1a7836 */ /* 0x000fe20000000000 */
[----:B------:R-:W-:Y:S02]  /*0fe0*/  FSEL R20, R10, R20, P0 ;  /* 0x000000140a147208 */ /* 0x000fe40000000000 */
[----:B------:R-:W-:Y:S01]  /*0ff0*/  FSEL R21, R11, R21, P0 ;  /* 0x000000150b157208 */ /* 0x000fe20000000000 */
[----:B------:R-:W-:Y:S06]  /*1000*/  @P1 BRA `(.L_x_95) ;  /* 0xfffffffc00d01947 */ /* 0x000fec000383ffff */
.L_x_90:
[----:B------:R-:W0:Y:S02]  /*1010*/  LDC.64 R2, c[0x4][RZ] ;  /* 0x01000000ff027b82 */ /* 0x000e240000000a00 */
[----:B0-----:R-:W-:Y:S01]  /*1020*/  STG.E desc[UR4][R2.64], R5 ;  /* 0x0000000502007986 */ /* 0x001fe2000c101904 */
[----:B------:R-:W-:Y:S05]  /*1030*/  EXIT ;  /* 0x000000000000794d */ /* 0x000fea0003800000 */
.L_x_96:
        /* <DEDUP_REMOVED lines=12> */
.L_x_108:


//--------------------- .nv.shared.reserved.0     --------------------------
	.section	.nv.shared.reserved.0,"aw",@nobits
	.weak		__nv_reservedSMEM_offset_0_alias
	.size		__nv_reservedSMEM_offset_0_alias, 0, 64
	.other		__nv_reservedSMEM_offset_0_alias,@"STO_CUDA_RESERVED_SHARED STV_DEFAULT"
__nv_reservedSMEM_offset_0_alias:
	.zero		0
	.zero		64


//--------------------- .nv.global                --------------------------
	.section	.nv.global,"aw",@nobits
	.align	4
.nv.global:
	.type		max_elem_idx,@object
	.size		max_elem_idx,(.L_0 - max_elem_idx)
max_elem_idx:
	.zero		4
.L_0:


//--------------------- .nv.constant0._Z16MatrixVectorMultPdS_S_i --------------------------
	.section	.nv.constant0._Z16MatrixVectorMultPdS_S_i,"a",@progbits
	.sectionflags	@""
	.align	4
.nv.constant0._Z16MatrixVectorMultPdS_S_i:
	.zero		924


//--------------------- .nv.constant0._Z16SetDiagonalToOnePdi --------------------------
	.section	.nv.constant0._Z16SetDiagonalToOnePdi,"a",@progbits
	.sectionflags	@""
	.align	4
.nv.constant0._Z16SetDiagonalToOnePdi:
	.zero		908


//--------------------- .nv.constant0._Z14divideIdentityPdS_i --------------------------
	.section	.nv.constant0._Z14divideIdentityPdS_i,"a",@progbits
	.sectionflags	@""
	.align	4
.nv.constant0._Z14divideIdentityPdS_i:
	.zero		916


//--------------------- .nv.constant0._Z20nullifyAboveDiagonalPdii --------------------------
	.section	.nv.constant0._Z20nullifyAboveDiagonalPdii,"a",@progbits
	.sectionflags	@""
	.align	4
.nv.constant0._Z20nullifyAboveDiagonalPdii:
	.zero		912


//--------------------- .nv.constant0._Z14subtract_abovePdS_ii --------------------------
	.section	.nv.constant0._Z14subtract_abovePdS_ii,"a",@progbits
	.sectionflags	@""
	.align	4
.nv.constant0._Z14subtract_abovePdS_ii:
	.zero		920


//--------------------- .nv.constant0._Z13nullify_belowPdii --------------------------
	.section	.nv.constant0._Z13nullify_belowPdii,"a",@progbits
	.sectionflags	@""
	.align	4
.nv.constant0._Z13nullify_belowPdii:
	.zero		912


//--------------------- .nv.constant0._Z14subtract_belowPdS_ii --------------------------
	.section	.nv.constant0._Z14subtract_belowPdS_ii,"a",@progbits
	.sectionflags	@""
	.align	4
.nv.constant0._Z14subtract_belowPdS_ii:
	.zero		920


//--------------------- .nv.constant0._Z8swapRowsPdS_ii --------------------------
	.section	.nv.constant0._Z8swapRowsPdS_ii,"a",@progbits
	.sectionflags	@""
	.align	4
.nv.constant0._Z8swapRowsPdS_ii:
	.zero		920


//--------------------- .nv.constant0._Z15findMaxInColumnPdii --------------------------
	.section	.nv.constant0._Z15findMaxInColumnPdii,"a",@progbits
	.sectionflags	@""
	.align	4
.nv.constant0._Z15findMaxInColumnPdii:
	.zero		912


//--------------------- SYMBOLS --------------------------

	.type		.nv.reservedSmem.offset0,@object
	.size		.nv.reservedSmem.offset0,0x4
